//
// Generated by NVIDIA NVVM Compiler
//
// Compiler Build ID: CL-36424714
// Cuda compilation tools, release 13.0, V13.0.88
// Based on NVVM 20.0.0
//

.version 9.0
.target sm_100
.address_size 64

	// .globl	_ZN3cub18CUB_300001_SM_10006detail11EmptyKernelIvEEvv
.global .align 1 .b8 _ZN30_INTERNAL_4dff8e8d_4_k_cu_main4cuda3std3__45__cpo5beginE[1];
.global .align 1 .b8 _ZN30_INTERNAL_4dff8e8d_4_k_cu_main4cuda3std3__45__cpo3endE[1];
.global .align 1 .b8 _ZN30_INTERNAL_4dff8e8d_4_k_cu_main4cuda3std3__45__cpo6cbeginE[1];
.global .align 1 .b8 _ZN30_INTERNAL_4dff8e8d_4_k_cu_main4cuda3std3__45__cpo4cendE[1];
.global .align 1 .b8 _ZN30_INTERNAL_4dff8e8d_4_k_cu_main4cuda3std3__45__cpo6rbeginE[1];
.global .align 1 .b8 _ZN30_INTERNAL_4dff8e8d_4_k_cu_main4cuda3std3__45__cpo4rendE[1];
.global .align 1 .b8 _ZN30_INTERNAL_4dff8e8d_4_k_cu_main4cuda3std3__45__cpo7crbeginE[1];
.global .align 1 .b8 _ZN30_INTERNAL_4dff8e8d_4_k_cu_main4cuda3std3__45__cpo5crendE[1];
.global .align 1 .b8 _ZN30_INTERNAL_4dff8e8d_4_k_cu_main4cuda3std3__432_GLOBAL__N__4dff8e8d_4_k_cu_main6ignoreE[1];
.global .align 1 .b8 _ZN30_INTERNAL_4dff8e8d_4_k_cu_main4cuda3std3__419piecewise_constructE[1];
.global .align 1 .b8 _ZN30_INTERNAL_4dff8e8d_4_k_cu_main4cuda3std3__48in_placeE[1];
.global .align 1 .b8 _ZN30_INTERNAL_4dff8e8d_4_k_cu_main4cuda3std3__420unreachable_sentinelE[1];
.global .align 1 .b8 _ZN30_INTERNAL_4dff8e8d_4_k_cu_main4cuda3std3__47nulloptE[1];
.global .align 1 .b8 _ZN30_INTERNAL_4dff8e8d_4_k_cu_main4cuda3std3__48unexpectE[1];
.global .align 1 .b8 _ZN30_INTERNAL_4dff8e8d_4_k_cu_main4cuda3std6ranges3__45__cpo4swapE[1];
.global .align 1 .b8 _ZN30_INTERNAL_4dff8e8d_4_k_cu_main4cuda3std6ranges3__45__cpo9iter_moveE[1];
.global .align 1 .b8 _ZN30_INTERNAL_4dff8e8d_4_k_cu_main4cuda3std6ranges3__45__cpo5beginE[1];
.global .align 1 .b8 _ZN30_INTERNAL_4dff8e8d_4_k_cu_main4cuda3std6ranges3__45__cpo3endE[1];
.global .align 1 .b8 _ZN30_INTERNAL_4dff8e8d_4_k_cu_main4cuda3std6ranges3__45__cpo6cbeginE[1];
.global .align 1 .b8 _ZN30_INTERNAL_4dff8e8d_4_k_cu_main4cuda3std6ranges3__45__cpo4cendE[1];
.global .align 1 .b8 _ZN30_INTERNAL_4dff8e8d_4_k_cu_main4cuda3std6ranges3__45__cpo7advanceE[1];
.global .align 1 .b8 _ZN30_INTERNAL_4dff8e8d_4_k_cu_main4cuda3std6ranges3__45__cpo9iter_swapE[1];
.global .align 1 .b8 _ZN30_INTERNAL_4dff8e8d_4_k_cu_main4cuda3std6ranges3__45__cpo4nextE[1];
.global .align 1 .b8 _ZN30_INTERNAL_4dff8e8d_4_k_cu_main4cuda3std6ranges3__45__cpo4prevE[1];
.global .align 1 .b8 _ZN30_INTERNAL_4dff8e8d_4_k_cu_main4cuda3std6ranges3__45__cpo4dataE[1];
.global .align 1 .b8 _ZN30_INTERNAL_4dff8e8d_4_k_cu_main4cuda3std6ranges3__45__cpo5cdataE[1];
.global .align 1 .b8 _ZN30_INTERNAL_4dff8e8d_4_k_cu_main4cuda3std6ranges3__45__cpo4sizeE[1];
.global .align 1 .b8 _ZN30_INTERNAL_4dff8e8d_4_k_cu_main4cuda3std6ranges3__45__cpo5ssizeE[1];
.global .align 1 .b8 _ZN30_INTERNAL_4dff8e8d_4_k_cu_main4cuda3std6ranges3__45__cpo8distanceE[1];
.global .align 1 .b8 _ZN30_INTERNAL_4dff8e8d_4_k_cu_main6thrust24THRUST_300001_SM_1000_NS8cuda_cub3parE[1];
.global .align 1 .b8 _ZN30_INTERNAL_4dff8e8d_4_k_cu_main6thrust24THRUST_300001_SM_1000_NS8cuda_cub10par_nosyncE[1];
.global .align 1 .b8 _ZN30_INTERNAL_4dff8e8d_4_k_cu_main6thrust24THRUST_300001_SM_1000_NS6system6detail10sequential3seqE[1];
.global .align 1 .b8 _ZN30_INTERNAL_4dff8e8d_4_k_cu_main6thrust24THRUST_300001_SM_1000_NS12placeholders2_1E[1];
.global .align 1 .b8 _ZN30_INTERNAL_4dff8e8d_4_k_cu_main6thrust24THRUST_300001_SM_1000_NS12placeholders2_2E[1];
.global .align 1 .b8 _ZN30_INTERNAL_4dff8e8d_4_k_cu_main6thrust24THRUST_300001_SM_1000_NS12placeholders2_3E[1];
.global .align 1 .b8 _ZN30_INTERNAL_4dff8e8d_4_k_cu_main6thrust24THRUST_300001_SM_1000_NS12placeholders2_4E[1];
.global .align 1 .b8 _ZN30_INTERNAL_4dff8e8d_4_k_cu_main6thrust24THRUST_300001_SM_1000_NS12placeholders2_5E[1];
.global .align 1 .b8 _ZN30_INTERNAL_4dff8e8d_4_k_cu_main6thrust24THRUST_300001_SM_1000_NS12placeholders2_6E[1];
.global .align 1 .b8 _ZN30_INTERNAL_4dff8e8d_4_k_cu_main6thrust24THRUST_300001_SM_1000_NS12placeholders2_7E[1];
.global .align 1 .b8 _ZN30_INTERNAL_4dff8e8d_4_k_cu_main6thrust24THRUST_300001_SM_1000_NS12placeholders2_8E[1];
.global .align 1 .b8 _ZN30_INTERNAL_4dff8e8d_4_k_cu_main6thrust24THRUST_300001_SM_1000_NS12placeholders2_9E[1];
.global .align 1 .b8 _ZN30_INTERNAL_4dff8e8d_4_k_cu_main6thrust24THRUST_300001_SM_1000_NS12placeholders3_10E[1];
.global .align 1 .b8 _ZN30_INTERNAL_4dff8e8d_4_k_cu_main6thrust24THRUST_300001_SM_1000_NS3seqE[1];

.visible .entry _ZN3cub18CUB_300001_SM_10006detail11EmptyKernelIvEEvv()
{


	ret;

}
	// .globl	_ZN3cub18CUB_300001_SM_10006detail8for_each13static_kernelINS2_12policy_hub_t12policy_500_tEmN6thrust24THRUST_300001_SM_1000_NS8cuda_cub20__uninitialized_fill7functorINS7_10device_ptrIiEEiEEEEvT0_T1_
.visible .entry _ZN3cub18CUB_300001_SM_10006detail8for_each13static_kernelINS2_12policy_hub_t12policy_500_tEmN6thrust24THRUST_300001_SM_1000_NS8cuda_cub20__uninitialized_fill7functorINS7_10device_ptrIiEEiEEEEvT0_T1_(
	.param .u64 _ZN3cub18CUB_300001_SM_10006detail8for_each13static_kernelINS2_12policy_hub_t12policy_500_tEmN6thrust24THRUST_300001_SM_1000_NS8cuda_cub20__uninitialized_fill7functorINS7_10device_ptrIiEEiEEEEvT0_T1__param_0,
	.param .align 8 .b8 _ZN3cub18CUB_300001_SM_10006detail8for_each13static_kernelINS2_12policy_hub_t12policy_500_tEmN6thrust24THRUST_300001_SM_1000_NS8cuda_cub20__uninitialized_fill7functorINS7_10device_ptrIiEEiEEEEvT0_T1__param_1[16]
)
.maxntid 256
{
	.reg .pred 	%p<4>;
	.reg .b16 	%rs<5>;
	.reg .b32 	%r<12>;
	.reg .b64 	%rd<16>;

	ld.param.u32 	%r3, [_ZN3cub18CUB_300001_SM_10006detail8for_each13static_kernelINS2_12policy_hub_t12policy_500_tEmN6thrust24THRUST_300001_SM_1000_NS8cuda_cub20__uninitialized_fill7functorINS7_10device_ptrIiEEiEEEEvT0_T1__param_1+8];
	ld.param.u64 	%rd4, [_ZN3cub18CUB_300001_SM_10006detail8for_each13static_kernelINS2_12policy_hub_t12policy_500_tEmN6thrust24THRUST_300001_SM_1000_NS8cuda_cub20__uninitialized_fill7functorINS7_10device_ptrIiEEiEEEEvT0_T1__param_1];
	ld.param.u64 	%rd5, [_ZN3cub18CUB_300001_SM_10006detail8for_each13static_kernelINS2_12policy_hub_t12policy_500_tEmN6thrust24THRUST_300001_SM_1000_NS8cuda_cub20__uninitialized_fill7functorINS7_10device_ptrIiEEiEEEEvT0_T1__param_0];
	mov.u32 	%r9, %ctaid.x;
	mul.wide.u32 	%rd1, %r9, 512;
	sub.s64 	%rd2, %rd5, %rd1;
	setp.lt.u64 	%p1, %rd2, 512;
	@%p1 bra 	$L__BB1_2;
	mov.u32 	%r11, %tid.x;
	cvta.to.global.u64 	%rd11, %rd4;
	cvt.u64.u32 	%rd12, %r11;
	add.s64 	%rd13, %rd1, %rd12;
	shl.b64 	%rd14, %rd13, 2;
	add.s64 	%rd15, %rd11, %rd14;
	st.global.u32 	[%rd15], %r3;
	st.global.u32 	[%rd15+1024], %r3;
	bra.uni 	$L__BB1_6;
$L__BB1_2:
	cvta.to.global.u64 	%rd6, %rd4;
	mov.u32 	%r2, %tid.x;
	cvt.u64.u32 	%rd7, %r2;
	setp.le.u64 	%p2, %rd2, %rd7;
	add.s64 	%rd8, %rd1, %rd7;
	shl.b64 	%rd9, %rd8, 2;
	add.s64 	%rd3, %rd6, %rd9;
	@%p2 bra 	$L__BB1_4;
	st.global.u32 	[%rd3], %r3;
$L__BB1_4:
	add.s32 	%r10, %r2, 256;
	cvt.u64.u32 	%rd10, %r10;
	setp.le.u64 	%p3, %rd2, %rd10;
	@%p3 bra 	$L__BB1_6;
	st.global.u32 	[%rd3+1024], %r3;
$L__BB1_6:
	ret;

}
	// .globl	_ZN3cub18CUB_300001_SM_10006detail9transform16transform_kernelINS2_10policy_hubILb1EN4cuda3std3__45tupleIJN6thrust24THRUST_300001_SM_1000_NS12zip_iteratorINS8_IJNSA_6detail15normal_iteratorINSA_10device_ptrIiEEEESG_EEEEEEEEE10policy1000Ei16add_tuple_valuesSG_JSI_EEEvT0_iT1_T2_DpNS2_10kernel_argIT3_EE
.visible .entry _ZN3cub18CUB_300001_SM_10006detail9transform16transform_kernelINS2_10policy_hubILb1EN4cuda3std3__45tupleIJN6thrust24THRUST_300001_SM_1000_NS12zip_iteratorINS8_IJNSA_6detail15normal_iteratorINSA_10device_ptrIiEEEESG_EEEEEEEEE10policy1000Ei16add_tuple_valuesSG_JSI_EEEvT0_iT1_T2_DpNS2_10kernel_argIT3_EE(
	.param .u32 _ZN3cub18CUB_300001_SM_10006detail9transform16transform_kernelINS2_10policy_hubILb1EN4cuda3std3__45tupleIJN6thrust24THRUST_300001_SM_1000_NS12zip_iteratorINS8_IJNSA_6detail15normal_iteratorINSA_10device_ptrIiEEEESG_EEEEEEEEE10policy1000Ei16add_tuple_valuesSG_JSI_EEEvT0_iT1_T2_DpNS2_10kernel_argIT3_EE_param_0,
	.param .u32 _ZN3cub18CUB_300001_SM_10006detail9transform16transform_kernelINS2_10policy_hubILb1EN4cuda3std3__45tupleIJN6thrust24THRUST_300001_SM_1000_NS12zip_iteratorINS8_IJNSA_6detail15normal_iteratorINSA_10device_ptrIiEEEESG_EEEEEEEEE10policy1000Ei16add_tuple_valuesSG_JSI_EEEvT0_iT1_T2_DpNS2_10kernel_argIT3_EE_param_1,
	.param .align 1 .b8 _ZN3cub18CUB_300001_SM_10006detail9transform16transform_kernelINS2_10policy_hubILb1EN4cuda3std3__45tupleIJN6thrust24THRUST_300001_SM_1000_NS12zip_iteratorINS8_IJNSA_6detail15normal_iteratorINSA_10device_ptrIiEEEESG_EEEEEEEEE10policy1000Ei16add_tuple_valuesSG_JSI_EEEvT0_iT1_T2_DpNS2_10kernel_argIT3_EE_param_2[1],
	.param .align 8 .b8 _ZN3cub18CUB_300001_SM_10006detail9transform16transform_kernelINS2_10policy_hubILb1EN4cuda3std3__45tupleIJN6thrust24THRUST_300001_SM_1000_NS12zip_iteratorINS8_IJNSA_6detail15normal_iteratorINSA_10device_ptrIiEEEESG_EEEEEEEEE10policy1000Ei16add_tuple_valuesSG_JSI_EEEvT0_iT1_T2_DpNS2_10kernel_argIT3_EE_param_3[8],
	.param .align 8 .b8 _ZN3cub18CUB_300001_SM_10006detail9transform16transform_kernelINS2_10policy_hubILb1EN4cuda3std3__45tupleIJN6thrust24THRUST_300001_SM_1000_NS12zip_iteratorINS8_IJNSA_6detail15normal_iteratorINSA_10device_ptrIiEEEESG_EEEEEEEEE10policy1000Ei16add_tuple_valuesSG_JSI_EEEvT0_iT1_T2_DpNS2_10kernel_argIT3_EE_param_4[16]
)
.maxntid 128
{
	.reg .pred 	%p<35>;
	.reg .b32 	%r<212>;
	.reg .b64 	%rd<85>;

	ld.param.u32 	%r45, [_ZN3cub18CUB_300001_SM_10006detail9transform16transform_kernelINS2_10policy_hubILb1EN4cuda3std3__45tupleIJN6thrust24THRUST_300001_SM_1000_NS12zip_iteratorINS8_IJNSA_6detail15normal_iteratorINSA_10device_ptrIiEEEESG_EEEEEEEEE10policy1000Ei16add_tuple_valuesSG_JSI_EEEvT0_iT1_T2_DpNS2_10kernel_argIT3_EE_param_0];
	ld.param.u64 	%rd21, [_ZN3cub18CUB_300001_SM_10006detail9transform16transform_kernelINS2_10policy_hubILb1EN4cuda3std3__45tupleIJN6thrust24THRUST_300001_SM_1000_NS12zip_iteratorINS8_IJNSA_6detail15normal_iteratorINSA_10device_ptrIiEEEESG_EEEEEEEEE10policy1000Ei16add_tuple_valuesSG_JSI_EEEvT0_iT1_T2_DpNS2_10kernel_argIT3_EE_param_4+8];
	ld.param.u64 	%rd22, [_ZN3cub18CUB_300001_SM_10006detail9transform16transform_kernelINS2_10policy_hubILb1EN4cuda3std3__45tupleIJN6thrust24THRUST_300001_SM_1000_NS12zip_iteratorINS8_IJNSA_6detail15normal_iteratorINSA_10device_ptrIiEEEESG_EEEEEEEEE10policy1000Ei16add_tuple_valuesSG_JSI_EEEvT0_iT1_T2_DpNS2_10kernel_argIT3_EE_param_4];
	ld.param.u64 	%rd23, [_ZN3cub18CUB_300001_SM_10006detail9transform16transform_kernelINS2_10policy_hubILb1EN4cuda3std3__45tupleIJN6thrust24THRUST_300001_SM_1000_NS12zip_iteratorINS8_IJNSA_6detail15normal_iteratorINSA_10device_ptrIiEEEESG_EEEEEEEEE10policy1000Ei16add_tuple_valuesSG_JSI_EEEvT0_iT1_T2_DpNS2_10kernel_argIT3_EE_param_3];
	ld.param.u32 	%r44, [_ZN3cub18CUB_300001_SM_10006detail9transform16transform_kernelINS2_10policy_hubILb1EN4cuda3std3__45tupleIJN6thrust24THRUST_300001_SM_1000_NS12zip_iteratorINS8_IJNSA_6detail15normal_iteratorINSA_10device_ptrIiEEEESG_EEEEEEEEE10policy1000Ei16add_tuple_valuesSG_JSI_EEEvT0_iT1_T2_DpNS2_10kernel_argIT3_EE_param_1];
	cvta.to.global.u64 	%rd1, %rd23;
	cvta.to.global.u64 	%rd2, %rd22;
	cvta.to.global.u64 	%rd3, %rd21;
	shl.b32 	%r46, %r44, 7;
	mov.u32 	%r47, %ctaid.x;
	mul.lo.s32 	%r1, %r46, %r47;
	sub.s32 	%r48, %r45, %r1;
	min.s32 	%r2, %r46, %r48;
	mul.wide.s32 	%rd84, %r1, 4;
	add.s64 	%rd4, %rd2, %rd84;
	add.s64 	%rd5, %rd3, %rd84;
	add.s64 	%rd6, %rd1, %rd84;
	setp.gt.s32 	%p1, %r46, %r48;
	@%p1 bra 	$L__BB2_14;
	setp.lt.s32 	%p2, %r44, 1;
	@%p2 bra 	$L__BB2_55;
	mov.u32 	%r3, %tid.x;
	and.b32  	%r4, %r44, 15;
	setp.lt.u32 	%p3, %r44, 16;
	mov.b32 	%r207, 0;
	@%p3 bra 	$L__BB2_5;
	and.b32  	%r207, %r44, 2147483632;
	neg.s32 	%r202, %r207;
	add.s64 	%rd25, %rd84, 1536;
	add.s32 	%r201, %r3, 1152;
	add.s64 	%rd8, %rd3, %rd25;
	add.s64 	%rd9, %rd1, %rd25;
	mul.wide.u32 	%rd26, %r3, 4;
	add.s64 	%rd27, %rd26, %rd2;
	add.s64 	%rd10, %rd27, 4096;
	add.s64 	%rd28, %rd26, 2048;
	add.s64 	%rd11, %rd3, %rd28;
	add.s64 	%rd12, %rd1, %rd28;
$L__BB2_4:
	.pragma "nounroll";
	mul.wide.s32 	%rd29, %r201, 4;
	mul.wide.s32 	%rd30, %r1, 4;
	add.s64 	%rd31, %rd30, %rd2;
	add.s64 	%rd32, %rd31, %rd29;
	add.s64 	%rd33, %rd8, %rd29;
	add.s64 	%rd34, %rd9, %rd29;
	add.s64 	%rd35, %rd10, %rd84;
	add.s64 	%rd36, %rd11, %rd84;
	ld.global.u32 	%r50, [%rd35+-4096];
	ld.global.u32 	%r51, [%rd36+-2048];
	add.s32 	%r52, %r51, %r50;
	add.s64 	%rd37, %rd12, %rd84;
	st.global.u32 	[%rd37+-2048], %r52;
	ld.global.u32 	%r53, [%rd35+-3584];
	ld.global.u32 	%r54, [%rd36+-1536];
	add.s32 	%r55, %r54, %r53;
	st.global.u32 	[%rd37+-1536], %r55;
	ld.global.u32 	%r56, [%rd35+-3072];
	ld.global.u32 	%r57, [%rd36+-1024];
	add.s32 	%r58, %r57, %r56;
	st.global.u32 	[%rd37+-1024], %r58;
	ld.global.u32 	%r59, [%rd35+-2560];
	ld.global.u32 	%r60, [%rd36+-512];
	add.s32 	%r61, %r60, %r59;
	st.global.u32 	[%rd37+-512], %r61;
	ld.global.u32 	%r62, [%rd35+-2048];
	ld.global.u32 	%r63, [%rd36];
	add.s32 	%r64, %r63, %r62;
	st.global.u32 	[%rd37], %r64;
	ld.global.u32 	%r65, [%rd35+-1536];
	ld.global.u32 	%r66, [%rd36+512];
	add.s32 	%r67, %r66, %r65;
	st.global.u32 	[%rd37+512], %r67;
	ld.global.u32 	%r68, [%rd35+-1024];
	ld.global.u32 	%r69, [%rd36+1024];
	add.s32 	%r70, %r69, %r68;
	st.global.u32 	[%rd37+1024], %r70;
	ld.global.u32 	%r71, [%rd35+-512];
	ld.global.u32 	%r72, [%rd36+1536];
	add.s32 	%r73, %r72, %r71;
	st.global.u32 	[%rd37+1536], %r73;
	ld.global.u32 	%r74, [%rd35];
	ld.global.u32 	%r75, [%rd36+2048];
	add.s32 	%r76, %r75, %r74;
	st.global.u32 	[%rd37+2048], %r76;
	ld.global.u32 	%r77, [%rd32];
	ld.global.u32 	%r78, [%rd33+-1536];
	add.s32 	%r79, %r78, %r77;
	st.global.u32 	[%rd34+-1536], %r79;
	ld.global.u32 	%r80, [%rd32+512];
	ld.global.u32 	%r81, [%rd33+-1024];
	add.s32 	%r82, %r81, %r80;
	st.global.u32 	[%rd34+-1024], %r82;
	ld.global.u32 	%r83, [%rd32+1024];
	ld.global.u32 	%r84, [%rd33+-512];
	add.s32 	%r85, %r84, %r83;
	st.global.u32 	[%rd34+-512], %r85;
	ld.global.u32 	%r86, [%rd32+1536];
	ld.global.u32 	%r87, [%rd33];
	add.s32 	%r88, %r87, %r86;
	st.global.u32 	[%rd34], %r88;
	ld.global.u32 	%r89, [%rd32+2048];
	ld.global.u32 	%r90, [%rd33+512];
	add.s32 	%r91, %r90, %r89;
	st.global.u32 	[%rd34+512], %r91;
	ld.global.u32 	%r92, [%rd32+2560];
	ld.global.u32 	%r93, [%rd33+1024];
	add.s32 	%r94, %r93, %r92;
	st.global.u32 	[%rd34+1024], %r94;
	ld.global.u32 	%r95, [%rd32+3072];
	ld.global.u32 	%r96, [%rd33+1536];
	add.s32 	%r97, %r96, %r95;
	st.global.u32 	[%rd34+1536], %r97;
	add.s32 	%r202, %r202, 16;
	add.s32 	%r201, %r201, 2048;
	add.s64 	%rd84, %rd84, 8192;
	setp.eq.s32 	%p4, %r202, 0;
	@%p4 bra 	$L__BB2_5;
	bra.uni 	$L__BB2_4;
$L__BB2_5:
	setp.eq.s32 	%p5, %r4, 0;
	@%p5 bra 	$L__BB2_55;
	and.b32  	%r32, %r44, 7;
	setp.lt.u32 	%p6, %r4, 8;
	@%p6 bra 	$L__BB2_8;
	shl.b32 	%r98, %r207, 7;
	add.s32 	%r99, %r98, %r3;
	mul.wide.s32 	%rd38, %r99, 4;
	add.s64 	%rd39, %rd4, %rd38;
	add.s64 	%rd40, %rd5, %rd38;
	ld.global.u32 	%r100, [%rd39];
	ld.global.u32 	%r101, [%rd40];
	add.s32 	%r102, %r101, %r100;
	add.s64 	%rd41, %rd6, %rd38;
	st.global.u32 	[%rd41], %r102;
	ld.global.u32 	%r103, [%rd39+512];
	ld.global.u32 	%r104, [%rd40+512];
	add.s32 	%r105, %r104, %r103;
	st.global.u32 	[%rd41+512], %r105;
	ld.global.u32 	%r106, [%rd39+1024];
	ld.global.u32 	%r107, [%rd40+1024];
	add.s32 	%r108, %r107, %r106;
	st.global.u32 	[%rd41+1024], %r108;
	ld.global.u32 	%r109, [%rd39+1536];
	ld.global.u32 	%r110, [%rd40+1536];
	add.s32 	%r111, %r110, %r109;
	st.global.u32 	[%rd41+1536], %r111;
	ld.global.u32 	%r112, [%rd39+2048];
	ld.global.u32 	%r113, [%rd40+2048];
	add.s32 	%r114, %r113, %r112;
	st.global.u32 	[%rd41+2048], %r114;
	ld.global.u32 	%r115, [%rd39+2560];
	ld.global.u32 	%r116, [%rd40+2560];
	add.s32 	%r117, %r116, %r115;
	st.global.u32 	[%rd41+2560], %r117;
	ld.global.u32 	%r118, [%rd39+3072];
	ld.global.u32 	%r119, [%rd40+3072];
	add.s32 	%r120, %r119, %r118;
	st.global.u32 	[%rd41+3072], %r120;
	ld.global.u32 	%r121, [%rd39+3584];
	ld.global.u32 	%r122, [%rd40+3584];
	add.s32 	%r123, %r122, %r121;
	st.global.u32 	[%rd41+3584], %r123;
	add.s32 	%r207, %r207, 8;
$L__BB2_8:
	setp.eq.s32 	%p7, %r32, 0;
	@%p7 bra 	$L__BB2_55;
	and.b32  	%r35, %r44, 3;
	setp.lt.u32 	%p8, %r32, 4;
	@%p8 bra 	$L__BB2_11;
	shl.b32 	%r124, %r207, 7;
	add.s32 	%r125, %r124, %r3;
	mul.wide.s32 	%rd42, %r125, 4;
	add.s64 	%rd43, %rd4, %rd42;
	add.s64 	%rd44, %rd5, %rd42;
	ld.global.u32 	%r126, [%rd43];
	ld.global.u32 	%r127, [%rd44];
	add.s32 	%r128, %r127, %r126;
	add.s64 	%rd45, %rd6, %rd42;
	st.global.u32 	[%rd45], %r128;
	ld.global.u32 	%r129, [%rd43+512];
	ld.global.u32 	%r130, [%rd44+512];
	add.s32 	%r131, %r130, %r129;
	st.global.u32 	[%rd45+512], %r131;
	ld.global.u32 	%r132, [%rd43+1024];
	ld.global.u32 	%r133, [%rd44+1024];
	add.s32 	%r134, %r133, %r132;
	st.global.u32 	[%rd45+1024], %r134;
	ld.global.u32 	%r135, [%rd43+1536];
	ld.global.u32 	%r136, [%rd44+1536];
	add.s32 	%r137, %r136, %r135;
	st.global.u32 	[%rd45+1536], %r137;
	add.s32 	%r207, %r207, 4;
$L__BB2_11:
	setp.eq.s32 	%p9, %r35, 0;
	@%p9 bra 	$L__BB2_55;
	mul.wide.s32 	%rd46, %r1, 4;
	add.s64 	%rd18, %rd1, %rd46;
	shl.b32 	%r138, %r207, 7;
	add.s32 	%r211, %r3, %r138;
	add.s64 	%rd19, %rd3, %rd46;
	add.s64 	%rd20, %rd2, %rd46;
	neg.s32 	%r210, %r35;
$L__BB2_13:
	.pragma "nounroll";
	mul.wide.s32 	%rd47, %r211, 4;
	add.s64 	%rd48, %rd18, %rd47;
	add.s64 	%rd49, %rd19, %rd47;
	add.s64 	%rd50, %rd20, %rd47;
	ld.global.u32 	%r139, [%rd50];
	ld.global.u32 	%r140, [%rd49];
	add.s32 	%r141, %r140, %r139;
	st.global.u32 	[%rd48], %r141;
	add.s32 	%r211, %r211, 128;
	add.s32 	%r210, %r210, 1;
	setp.ne.s32 	%p10, %r210, 0;
	@%p10 bra 	$L__BB2_13;
	bra.uni 	$L__BB2_55;
$L__BB2_14:
	setp.lt.s32 	%p11, %r44, 1;
	@%p11 bra 	$L__BB2_55;
	mov.u32 	%r8, %tid.x;
	and.b32  	%r9, %r44, 7;
	setp.lt.u32 	%p12, %r44, 8;
	mov.b32 	%r204, 0;
	@%p12 bra 	$L__BB2_34;
	and.b32  	%r204, %r44, 2147483640;
	mov.b32 	%r203, 0;
$L__BB2_17:
	.pragma "nounroll";
	shl.b32 	%r144, %r203, 7;
	add.s32 	%r16, %r144, %r8;
	setp.ge.s32 	%p13, %r16, %r2;
	@%p13 bra 	$L__BB2_19;
	mul.wide.u32 	%rd51, %r16, 4;
	add.s64 	%rd52, %rd4, %rd51;
	add.s64 	%rd53, %rd5, %rd51;
	ld.global.u32 	%r145, [%rd52];
	ld.global.u32 	%r146, [%rd53];
	add.s32 	%r147, %r146, %r145;
	add.s64 	%rd54, %rd6, %rd51;
	st.global.u32 	[%rd54], %r147;
$L__BB2_19:
	add.s32 	%r148, %r16, 128;
	setp.ge.s32 	%p14, %r148, %r2;
	mul.wide.s32 	%rd55, %r148, 4;
	add.s64 	%rd15, %rd4, %rd55;
	add.s64 	%rd16, %rd5, %rd55;
	add.s64 	%rd17, %rd6, %rd55;
	@%p14 bra 	$L__BB2_21;
	ld.global.u32 	%r149, [%rd15];
	ld.global.u32 	%r150, [%rd16];
	add.s32 	%r151, %r150, %r149;
	st.global.u32 	[%rd17], %r151;
$L__BB2_21:
	add.s32 	%r152, %r16, 256;
	setp.ge.s32 	%p15, %r152, %r2;
	@%p15 bra 	$L__BB2_23;
	ld.global.u32 	%r153, [%rd15+512];
	ld.global.u32 	%r154, [%rd16+512];
	add.s32 	%r155, %r154, %r153;
	st.global.u32 	[%rd17+512], %r155;
$L__BB2_23:
	add.s32 	%r156, %r16, 384;
	setp.ge.s32 	%p16, %r156, %r2;
	@%p16 bra 	$L__BB2_25;
	ld.global.u32 	%r157, [%rd15+1024];
	ld.global.u32 	%r158, [%rd16+1024];
	add.s32 	%r159, %r158, %r157;
	st.global.u32 	[%rd17+1024], %r159;
$L__BB2_25:
	add.s32 	%r160, %r16, 512;
	setp.ge.s32 	%p17, %r160, %r2;
	@%p17 bra 	$L__BB2_27;
	ld.global.u32 	%r161, [%rd15+1536];
	ld.global.u32 	%r162, [%rd16+1536];
	add.s32 	%r163, %r162, %r161;
	st.global.u32 	[%rd17+1536], %r163;
$L__BB2_27:
	add.s32 	%r164, %r16, 640;
	setp.ge.s32 	%p18, %r164, %r2;
	@%p18 bra 	$L__BB2_29;
	ld.global.u32 	%r165, [%rd15+2048];
	ld.global.u32 	%r166, [%rd16+2048];
	add.s32 	%r167, %r166, %r165;
	st.global.u32 	[%rd17+2048], %r167;
$L__BB2_29:
	add.s32 	%r168, %r16, 768;
	setp.ge.s32 	%p19, %r168, %r2;
	@%p19 bra 	$L__BB2_31;
	ld.global.u32 	%r169, [%rd15+2560];
	ld.global.u32 	%r170, [%rd16+2560];
	add.s32 	%r171, %r170, %r169;
	st.global.u32 	[%rd17+2560], %r171;
$L__BB2_31:
	add.s32 	%r172, %r16, 896;
	setp.ge.s32 	%p20, %r172, %r2;
	@%p20 bra 	$L__BB2_33;
	ld.global.u32 	%r173, [%rd15+3072];
	ld.global.u32 	%r174, [%rd16+3072];
	add.s32 	%r175, %r174, %r173;
	st.global.u32 	[%rd17+3072], %r175;
$L__BB2_33:
	add.s32 	%r203, %r203, 8;
	setp.ne.s32 	%p21, %r203, %r204;
	@%p21 bra 	$L__BB2_17;
$L__BB2_34:
	setp.eq.s32 	%p22, %r9, 0;
	@%p22 bra 	$L__BB2_55;
	and.b32  	%r19, %r44, 3;
	setp.lt.u32 	%p23, %r9, 4;
	@%p23 bra 	$L__BB2_45;
	shl.b32 	%r176, %r204, 7;
	add.s32 	%r20, %r176, %r8;
	setp.ge.s32 	%p24, %r20, %r2;
	@%p24 bra 	$L__BB2_38;
	mul.wide.s32 	%rd56, %r20, 4;
	add.s64 	%rd57, %rd4, %rd56;
	add.s64 	%rd58, %rd5, %rd56;
	ld.global.u32 	%r177, [%rd57];
	ld.global.u32 	%r178, [%rd58];
	add.s32 	%r179, %r178, %r177;
	add.s64 	%rd59, %rd6, %rd56;
	st.global.u32 	[%rd59], %r179;
$L__BB2_38:
	add.s32 	%r21, %r20, 128;
	setp.ge.s32 	%p25, %r21, %r2;
	@%p25 bra 	$L__BB2_40;
	mul.wide.s32 	%rd60, %r21, 4;
	add.s64 	%rd61, %rd4, %rd60;
	add.s64 	%rd62, %rd5, %rd60;
	ld.global.u32 	%r180, [%rd61];
	ld.global.u32 	%r181, [%rd62];
	add.s32 	%r182, %r181, %r180;
	add.s64 	%rd63, %rd6, %rd60;
	st.global.u32 	[%rd63], %r182;
$L__BB2_40:
	add.s32 	%r22, %r20, 256;
	setp.ge.s32 	%p26, %r22, %r2;
	@%p26 bra 	$L__BB2_42;
	mul.wide.s32 	%rd64, %r22, 4;
	add.s64 	%rd65, %rd4, %rd64;
	add.s64 	%rd66, %rd5, %rd64;
	ld.global.u32 	%r183, [%rd65];
	ld.global.u32 	%r184, [%rd66];
	add.s32 	%r185, %r184, %r183;
	add.s64 	%rd67, %rd6, %rd64;
	st.global.u32 	[%rd67], %r185;
$L__BB2_42:
	add.s32 	%r23, %r20, 384;
	setp.ge.s32 	%p27, %r23, %r2;
	@%p27 bra 	$L__BB2_44;
	mul.wide.s32 	%rd68, %r23, 4;
	add.s64 	%rd69, %rd4, %rd68;
	add.s64 	%rd70, %rd5, %rd68;
	ld.global.u32 	%r186, [%rd69];
	ld.global.u32 	%r187, [%rd70];
	add.s32 	%r188, %r187, %r186;
	add.s64 	%rd71, %rd6, %rd68;
	st.global.u32 	[%rd71], %r188;
$L__BB2_44:
	add.s32 	%r204, %r204, 4;
$L__BB2_45:
	setp.eq.s32 	%p28, %r19, 0;
	@%p28 bra 	$L__BB2_55;
	setp.eq.s32 	%p29, %r19, 1;
	@%p29 bra 	$L__BB2_52;
	shl.b32 	%r189, %r204, 7;
	add.s32 	%r26, %r189, %r8;
	setp.ge.s32 	%p30, %r26, %r2;
	@%p30 bra 	$L__BB2_49;
	mul.wide.s32 	%rd72, %r26, 4;
	add.s64 	%rd73, %rd4, %rd72;
	add.s64 	%rd74, %rd5, %rd72;
	ld.global.u32 	%r190, [%rd73];
	ld.global.u32 	%r191, [%rd74];
	add.s32 	%r192, %r191, %r190;
	add.s64 	%rd75, %rd6, %rd72;
	st.global.u32 	[%rd75], %r192;
$L__BB2_49:
	add.s32 	%r27, %r26, 128;
	setp.ge.s32 	%p31, %r27, %r2;
	@%p31 bra 	$L__BB2_51;
	mul.wide.s32 	%rd76, %r27, 4;
	add.s64 	%rd77, %rd4, %rd76;
	add.s64 	%rd78, %rd5, %rd76;
	ld.global.u32 	%r193, [%rd77];
	ld.global.u32 	%r194, [%rd78];
	add.s32 	%r195, %r194, %r193;
	add.s64 	%rd79, %rd6, %rd76;
	st.global.u32 	[%rd79], %r195;
$L__BB2_51:
	add.s32 	%r204, %r204, 2;
$L__BB2_52:
	and.b32  	%r196, %r44, 1;
	setp.eq.b32 	%p32, %r196, 1;
	not.pred 	%p33, %p32;
	@%p33 bra 	$L__BB2_55;
	shl.b32 	%r197, %r204, 7;
	add.s32 	%r30, %r197, %r8;
	setp.ge.s32 	%p34, %r30, %r2;
	@%p34 bra 	$L__BB2_55;
	mul.wide.s32 	%rd80, %r30, 4;
	add.s64 	%rd81, %rd4, %rd80;
	add.s64 	%rd82, %rd5, %rd80;
	ld.global.u32 	%r198, [%rd81];
	ld.global.u32 	%r199, [%rd82];
	add.s32 	%r200, %r199, %r198;
	add.s64 	%rd83, %rd6, %rd80;
	st.global.u32 	[%rd83], %r200;
$L__BB2_55:
	ret;

}
	// .globl	_ZN3cub18CUB_300001_SM_10006detail9transform16transform_kernelINS2_10policy_hubILb1EN4cuda3std3__45tupleIJN6thrust24THRUST_300001_SM_1000_NS12zip_iteratorINS8_IJNSA_6detail15normal_iteratorINSA_10device_ptrIiEEEESG_EEEEEEEEE10policy1000El16add_tuple_valuesSG_JSI_EEEvT0_iT1_T2_DpNS2_10kernel_argIT3_EE
.visible .entry _ZN3cub18CUB_300001_SM_10006detail9transform16transform_kernelINS2_10policy_hubILb1EN4cuda3std3__45tupleIJN6thrust24THRUST_300001_SM_1000_NS12zip_iteratorINS8_IJNSA_6detail15normal_iteratorINSA_10device_ptrIiEEEESG_EEEEEEEEE10policy1000El16add_tuple_valuesSG_JSI_EEEvT0_iT1_T2_DpNS2_10kernel_argIT3_EE(
	.param .u64 _ZN3cub18CUB_300001_SM_10006detail9transform16transform_kernelINS2_10policy_hubILb1EN4cuda3std3__45tupleIJN6thrust24THRUST_300001_SM_1000_NS12zip_iteratorINS8_IJNSA_6detail15normal_iteratorINSA_10device_ptrIiEEEESG_EEEEEEEEE10policy1000El16add_tuple_valuesSG_JSI_EEEvT0_iT1_T2_DpNS2_10kernel_argIT3_EE_param_0,
	.param .u32 _ZN3cub18CUB_300001_SM_10006detail9transform16transform_kernelINS2_10policy_hubILb1EN4cuda3std3__45tupleIJN6thrust24THRUST_300001_SM_1000_NS12zip_iteratorINS8_IJNSA_6detail15normal_iteratorINSA_10device_ptrIiEEEESG_EEEEEEEEE10policy1000El16add_tuple_valuesSG_JSI_EEEvT0_iT1_T2_DpNS2_10kernel_argIT3_EE_param_1,
	.param .align 1 .b8 _ZN3cub18CUB_300001_SM_10006detail9transform16transform_kernelINS2_10policy_hubILb1EN4cuda3std3__45tupleIJN6thrust24THRUST_300001_SM_1000_NS12zip_iteratorINS8_IJNSA_6detail15normal_iteratorINSA_10device_ptrIiEEEESG_EEEEEEEEE10policy1000El16add_tuple_valuesSG_JSI_EEEvT0_iT1_T2_DpNS2_10kernel_argIT3_EE_param_2[1],
	.param .align 8 .b8 _ZN3cub18CUB_300001_SM_10006detail9transform16transform_kernelINS2_10policy_hubILb1EN4cuda3std3__45tupleIJN6thrust24THRUST_300001_SM_1000_NS12zip_iteratorINS8_IJNSA_6detail15normal_iteratorINSA_10device_ptrIiEEEESG_EEEEEEEEE10policy1000El16add_tuple_valuesSG_JSI_EEEvT0_iT1_T2_DpNS2_10kernel_argIT3_EE_param_3[8],
	.param .align 8 .b8 _ZN3cub18CUB_300001_SM_10006detail9transform16transform_kernelINS2_10policy_hubILb1EN4cuda3std3__45tupleIJN6thrust24THRUST_300001_SM_1000_NS12zip_iteratorINS8_IJNSA_6detail15normal_iteratorINSA_10device_ptrIiEEEESG_EEEEEEEEE10policy1000El16add_tuple_valuesSG_JSI_EEEvT0_iT1_T2_DpNS2_10kernel_argIT3_EE_param_4[16]
)
.maxntid 128
{
	.reg .pred 	%p<35>;
	.reg .b32 	%r<209>;
	.reg .b64 	%rd<92>;

	ld.param.u64 	%rd21, [_ZN3cub18CUB_300001_SM_10006detail9transform16transform_kernelINS2_10policy_hubILb1EN4cuda3std3__45tupleIJN6thrust24THRUST_300001_SM_1000_NS12zip_iteratorINS8_IJNSA_6detail15normal_iteratorINSA_10device_ptrIiEEEESG_EEEEEEEEE10policy1000El16add_tuple_valuesSG_JSI_EEEvT0_iT1_T2_DpNS2_10kernel_argIT3_EE_param_0];
	ld.param.u64 	%rd22, [_ZN3cub18CUB_300001_SM_10006detail9transform16transform_kernelINS2_10policy_hubILb1EN4cuda3std3__45tupleIJN6thrust24THRUST_300001_SM_1000_NS12zip_iteratorINS8_IJNSA_6detail15normal_iteratorINSA_10device_ptrIiEEEESG_EEEEEEEEE10policy1000El16add_tuple_valuesSG_JSI_EEEvT0_iT1_T2_DpNS2_10kernel_argIT3_EE_param_4+8];
	ld.param.u64 	%rd23, [_ZN3cub18CUB_300001_SM_10006detail9transform16transform_kernelINS2_10policy_hubILb1EN4cuda3std3__45tupleIJN6thrust24THRUST_300001_SM_1000_NS12zip_iteratorINS8_IJNSA_6detail15normal_iteratorINSA_10device_ptrIiEEEESG_EEEEEEEEE10policy1000El16add_tuple_valuesSG_JSI_EEEvT0_iT1_T2_DpNS2_10kernel_argIT3_EE_param_4];
	ld.param.u64 	%rd24, [_ZN3cub18CUB_300001_SM_10006detail9transform16transform_kernelINS2_10policy_hubILb1EN4cuda3std3__45tupleIJN6thrust24THRUST_300001_SM_1000_NS12zip_iteratorINS8_IJNSA_6detail15normal_iteratorINSA_10device_ptrIiEEEESG_EEEEEEEEE10policy1000El16add_tuple_valuesSG_JSI_EEEvT0_iT1_T2_DpNS2_10kernel_argIT3_EE_param_3];
	ld.param.u32 	%r43, [_ZN3cub18CUB_300001_SM_10006detail9transform16transform_kernelINS2_10policy_hubILb1EN4cuda3std3__45tupleIJN6thrust24THRUST_300001_SM_1000_NS12zip_iteratorINS8_IJNSA_6detail15normal_iteratorINSA_10device_ptrIiEEEESG_EEEEEEEEE10policy1000El16add_tuple_valuesSG_JSI_EEEvT0_iT1_T2_DpNS2_10kernel_argIT3_EE_param_1];
	cvta.to.global.u64 	%rd1, %rd24;
	cvta.to.global.u64 	%rd2, %rd23;
	cvta.to.global.u64 	%rd3, %rd22;
	shl.b32 	%r44, %r43, 7;
	mov.u32 	%r45, %ctaid.x;
	cvt.u64.u32 	%rd25, %r45;
	cvt.s64.s32 	%rd26, %r44;
	mul.lo.s64 	%rd4, %rd26, %rd25;
	sub.s64 	%rd27, %rd21, %rd4;
	min.s64 	%rd28, %rd27, %rd26;
	cvt.u32.u64 	%r1, %rd28;
	shl.b64 	%rd91, %rd4, 2;
	add.s64 	%rd5, %rd2, %rd91;
	add.s64 	%rd6, %rd3, %rd91;
	add.s64 	%rd7, %rd1, %rd91;
	setp.eq.s32 	%p1, %r44, %r1;
	@%p1 bra 	$L__BB3_42;
	setp.lt.s32 	%p2, %r43, 1;
	@%p2 bra 	$L__BB3_55;
	mov.u32 	%r2, %tid.x;
	and.b32  	%r3, %r43, 7;
	setp.lt.u32 	%p3, %r43, 8;
	mov.b32 	%r206, 0;
	@%p3 bra 	$L__BB3_21;
	and.b32  	%r206, %r43, 2147483640;
	mov.b32 	%r200, 0;
$L__BB3_4:
	.pragma "nounroll";
	shl.b32 	%r48, %r200, 7;
	add.s32 	%r15, %r48, %r2;
	setp.ge.s32 	%p4, %r15, %r1;
	@%p4 bra 	$L__BB3_6;
	mul.wide.u32 	%rd30, %r15, 4;
	add.s64 	%rd31, %rd5, %rd30;
	add.s64 	%rd32, %rd6, %rd30;
	ld.global.u32 	%r49, [%rd31];
	ld.global.u32 	%r50, [%rd32];
	add.s32 	%r51, %r50, %r49;
	add.s64 	%rd33, %rd7, %rd30;
	st.global.u32 	[%rd33], %r51;
$L__BB3_6:
	add.s32 	%r52, %r15, 128;
	setp.ge.s32 	%p5, %r52, %r1;
	mul.wide.s32 	%rd34, %r52, 4;
	add.s64 	%rd15, %rd5, %rd34;
	add.s64 	%rd16, %rd6, %rd34;
	add.s64 	%rd17, %rd7, %rd34;
	@%p5 bra 	$L__BB3_8;
	ld.global.u32 	%r53, [%rd15];
	ld.global.u32 	%r54, [%rd16];
	add.s32 	%r55, %r54, %r53;
	st.global.u32 	[%rd17], %r55;
$L__BB3_8:
	add.s32 	%r56, %r15, 256;
	setp.ge.s32 	%p6, %r56, %r1;
	@%p6 bra 	$L__BB3_10;
	ld.global.u32 	%r57, [%rd15+512];
	ld.global.u32 	%r58, [%rd16+512];
	add.s32 	%r59, %r58, %r57;
	st.global.u32 	[%rd17+512], %r59;
$L__BB3_10:
	add.s32 	%r60, %r15, 384;
	setp.ge.s32 	%p7, %r60, %r1;
	@%p7 bra 	$L__BB3_12;
	ld.global.u32 	%r61, [%rd15+1024];
	ld.global.u32 	%r62, [%rd16+1024];
	add.s32 	%r63, %r62, %r61;
	st.global.u32 	[%rd17+1024], %r63;
$L__BB3_12:
	add.s32 	%r64, %r15, 512;
	setp.ge.s32 	%p8, %r64, %r1;
	@%p8 bra 	$L__BB3_14;
	ld.global.u32 	%r65, [%rd15+1536];
	ld.global.u32 	%r66, [%rd16+1536];
	add.s32 	%r67, %r66, %r65;
	st.global.u32 	[%rd17+1536], %r67;
$L__BB3_14:
	add.s32 	%r68, %r15, 640;
	setp.ge.s32 	%p9, %r68, %r1;
	@%p9 bra 	$L__BB3_16;
	ld.global.u32 	%r69, [%rd15+2048];
	ld.global.u32 	%r70, [%rd16+2048];
	add.s32 	%r71, %r70, %r69;
	st.global.u32 	[%rd17+2048], %r71;
$L__BB3_16:
	add.s32 	%r72, %r15, 768;
	setp.ge.s32 	%p10, %r72, %r1;
	@%p10 bra 	$L__BB3_18;
	ld.global.u32 	%r73, [%rd15+2560];
	ld.global.u32 	%r74, [%rd16+2560];
	add.s32 	%r75, %r74, %r73;
	st.global.u32 	[%rd17+2560], %r75;
$L__BB3_18:
	add.s32 	%r76, %r15, 896;
	setp.ge.s32 	%p11, %r76, %r1;
	@%p11 bra 	$L__BB3_20;
	ld.global.u32 	%r77, [%rd15+3072];
	ld.global.u32 	%r78, [%rd16+3072];
	add.s32 	%r79, %r78, %r77;
	st.global.u32 	[%rd17+3072], %r79;
$L__BB3_20:
	add.s32 	%r200, %r200, 8;
	setp.eq.s32 	%p12, %r200, %r206;
	@%p12 bra 	$L__BB3_21;
	bra.uni 	$L__BB3_4;
$L__BB3_21:
	setp.eq.s32 	%p13, %r3, 0;
	@%p13 bra 	$L__BB3_55;
	and.b32  	%r31, %r43, 3;
	setp.lt.u32 	%p14, %r3, 4;
	@%p14 bra 	$L__BB3_32;
	shl.b32 	%r80, %r206, 7;
	add.s32 	%r32, %r80, %r2;
	setp.ge.s32 	%p15, %r32, %r1;
	@%p15 bra 	$L__BB3_25;
	mul.wide.s32 	%rd35, %r32, 4;
	add.s64 	%rd36, %rd5, %rd35;
	add.s64 	%rd37, %rd6, %rd35;
	ld.global.u32 	%r81, [%rd36];
	ld.global.u32 	%r82, [%rd37];
	add.s32 	%r83, %r82, %r81;
	add.s64 	%rd38, %rd7, %rd35;
	st.global.u32 	[%rd38], %r83;
$L__BB3_25:
	add.s32 	%r33, %r32, 128;
	setp.ge.s32 	%p16, %r33, %r1;
	@%p16 bra 	$L__BB3_27;
	mul.wide.s32 	%rd39, %r33, 4;
	add.s64 	%rd40, %rd5, %rd39;
	add.s64 	%rd41, %rd6, %rd39;
	ld.global.u32 	%r84, [%rd40];
	ld.global.u32 	%r85, [%rd41];
	add.s32 	%r86, %r85, %r84;
	add.s64 	%rd42, %rd7, %rd39;
	st.global.u32 	[%rd42], %r86;
$L__BB3_27:
	add.s32 	%r34, %r32, 256;
	setp.ge.s32 	%p17, %r34, %r1;
	@%p17 bra 	$L__BB3_29;
	mul.wide.s32 	%rd43, %r34, 4;
	add.s64 	%rd44, %rd5, %rd43;
	add.s64 	%rd45, %rd6, %rd43;
	ld.global.u32 	%r87, [%rd44];
	ld.global.u32 	%r88, [%rd45];
	add.s32 	%r89, %r88, %r87;
	add.s64 	%rd46, %rd7, %rd43;
	st.global.u32 	[%rd46], %r89;
$L__BB3_29:
	add.s32 	%r35, %r32, 384;
	setp.ge.s32 	%p18, %r35, %r1;
	@%p18 bra 	$L__BB3_31;
	mul.wide.s32 	%rd47, %r35, 4;
	add.s64 	%rd48, %rd5, %rd47;
	add.s64 	%rd49, %rd6, %rd47;
	ld.global.u32 	%r90, [%rd48];
	ld.global.u32 	%r91, [%rd49];
	add.s32 	%r92, %r91, %r90;
	add.s64 	%rd50, %rd7, %rd47;
	st.global.u32 	[%rd50], %r92;
$L__BB3_31:
	add.s32 	%r206, %r206, 4;
$L__BB3_32:
	setp.eq.s32 	%p19, %r31, 0;
	@%p19 bra 	$L__BB3_55;
	setp.eq.s32 	%p20, %r31, 1;
	@%p20 bra 	$L__BB3_39;
	shl.b32 	%r93, %r206, 7;
	add.s32 	%r38, %r93, %r2;
	setp.ge.s32 	%p21, %r38, %r1;
	@%p21 bra 	$L__BB3_36;
	mul.wide.s32 	%rd51, %r38, 4;
	add.s64 	%rd52, %rd5, %rd51;
	add.s64 	%rd53, %rd6, %rd51;
	ld.global.u32 	%r94, [%rd52];
	ld.global.u32 	%r95, [%rd53];
	add.s32 	%r96, %r95, %r94;
	add.s64 	%rd54, %rd7, %rd51;
	st.global.u32 	[%rd54], %r96;
$L__BB3_36:
	add.s32 	%r39, %r38, 128;
	setp.ge.s32 	%p22, %r39, %r1;
	@%p22 bra 	$L__BB3_38;
	mul.wide.s32 	%rd55, %r39, 4;
	add.s64 	%rd56, %rd5, %rd55;
	add.s64 	%rd57, %rd6, %rd55;
	ld.global.u32 	%r97, [%rd56];
	ld.global.u32 	%r98, [%rd57];
	add.s32 	%r99, %r98, %r97;
	add.s64 	%rd58, %rd7, %rd55;
	st.global.u32 	[%rd58], %r99;
$L__BB3_38:
	add.s32 	%r206, %r206, 2;
$L__BB3_39:
	and.b32  	%r100, %r43, 1;
	setp.eq.b32 	%p23, %r100, 1;
	not.pred 	%p24, %p23;
	@%p24 bra 	$L__BB3_55;
	shl.b32 	%r101, %r206, 7;
	add.s32 	%r42, %r101, %r2;
	setp.ge.s32 	%p25, %r42, %r1;
	@%p25 bra 	$L__BB3_55;
	mul.wide.s32 	%rd59, %r42, 4;
	add.s64 	%rd60, %rd5, %rd59;
	add.s64 	%rd61, %rd6, %rd59;
	ld.global.u32 	%r102, [%rd60];
	ld.global.u32 	%r103, [%rd61];
	add.s32 	%r104, %r103, %r102;
	add.s64 	%rd62, %rd7, %rd59;
	st.global.u32 	[%rd62], %r104;
	bra.uni 	$L__BB3_55;
$L__BB3_42:
	setp.lt.s32 	%p26, %r43, 1;
	@%p26 bra 	$L__BB3_55;
	mov.u32 	%r5, %tid.x;
	and.b32  	%r6, %r43, 15;
	setp.lt.u32 	%p27, %r43, 16;
	mov.b32 	%r202, 0;
	@%p27 bra 	$L__BB3_46;
	and.b32  	%r202, %r43, 2147483632;
	neg.s32 	%r199, %r202;
	add.s64 	%rd63, %rd91, %rd1;
	add.s32 	%r198, %r5, 1152;
	add.s64 	%rd9, %rd63, 1536;
	mul.wide.u32 	%rd64, %r5, 4;
	add.s64 	%rd65, %rd64, %rd2;
	add.s64 	%rd10, %rd65, 4096;
	add.s64 	%rd66, %rd64, 2048;
	add.s64 	%rd11, %rd3, %rd66;
	add.s64 	%rd12, %rd1, %rd66;
$L__BB3_45:
	.pragma "nounroll";
	mul.wide.s32 	%rd67, %r198, 4;
	shl.b64 	%rd68, %rd4, 2;
	add.s64 	%rd69, %rd68, 1536;
	add.s64 	%rd70, %rd2, %rd69;
	add.s64 	%rd71, %rd70, %rd67;
	add.s64 	%rd72, %rd3, %rd69;
	add.s64 	%rd73, %rd72, %rd67;
	add.s64 	%rd74, %rd9, %rd67;
	add.s64 	%rd75, %rd10, %rd91;
	add.s64 	%rd76, %rd11, %rd91;
	ld.global.u32 	%r106, [%rd75+-4096];
	ld.global.u32 	%r107, [%rd76+-2048];
	add.s32 	%r108, %r107, %r106;
	add.s64 	%rd77, %rd12, %rd91;
	st.global.u32 	[%rd77+-2048], %r108;
	ld.global.u32 	%r109, [%rd75+-3584];
	ld.global.u32 	%r110, [%rd76+-1536];
	add.s32 	%r111, %r110, %r109;
	st.global.u32 	[%rd77+-1536], %r111;
	ld.global.u32 	%r112, [%rd75+-3072];
	ld.global.u32 	%r113, [%rd76+-1024];
	add.s32 	%r114, %r113, %r112;
	st.global.u32 	[%rd77+-1024], %r114;
	ld.global.u32 	%r115, [%rd75+-2560];
	ld.global.u32 	%r116, [%rd76+-512];
	add.s32 	%r117, %r116, %r115;
	st.global.u32 	[%rd77+-512], %r117;
	ld.global.u32 	%r118, [%rd75+-2048];
	ld.global.u32 	%r119, [%rd76];
	add.s32 	%r120, %r119, %r118;
	st.global.u32 	[%rd77], %r120;
	ld.global.u32 	%r121, [%rd75+-1536];
	ld.global.u32 	%r122, [%rd76+512];
	add.s32 	%r123, %r122, %r121;
	st.global.u32 	[%rd77+512], %r123;
	ld.global.u32 	%r124, [%rd75+-1024];
	ld.global.u32 	%r125, [%rd76+1024];
	add.s32 	%r126, %r125, %r124;
	st.global.u32 	[%rd77+1024], %r126;
	ld.global.u32 	%r127, [%rd75+-512];
	ld.global.u32 	%r128, [%rd76+1536];
	add.s32 	%r129, %r128, %r127;
	st.global.u32 	[%rd77+1536], %r129;
	ld.global.u32 	%r130, [%rd75];
	ld.global.u32 	%r131, [%rd76+2048];
	add.s32 	%r132, %r131, %r130;
	st.global.u32 	[%rd77+2048], %r132;
	ld.global.u32 	%r133, [%rd71+-1536];
	ld.global.u32 	%r134, [%rd73+-1536];
	add.s32 	%r135, %r134, %r133;
	st.global.u32 	[%rd74+-1536], %r135;
	ld.global.u32 	%r136, [%rd71+-1024];
	ld.global.u32 	%r137, [%rd73+-1024];
	add.s32 	%r138, %r137, %r136;
	st.global.u32 	[%rd74+-1024], %r138;
	ld.global.u32 	%r139, [%rd71+-512];
	ld.global.u32 	%r140, [%rd73+-512];
	add.s32 	%r141, %r140, %r139;
	st.global.u32 	[%rd74+-512], %r141;
	ld.global.u32 	%r142, [%rd71];
	ld.global.u32 	%r143, [%rd73];
	add.s32 	%r144, %r143, %r142;
	st.global.u32 	[%rd74], %r144;
	ld.global.u32 	%r145, [%rd71+512];
	ld.global.u32 	%r146, [%rd73+512];
	add.s32 	%r147, %r146, %r145;
	st.global.u32 	[%rd74+512], %r147;
	ld.global.u32 	%r148, [%rd71+1024];
	ld.global.u32 	%r149, [%rd73+1024];
	add.s32 	%r150, %r149, %r148;
	st.global.u32 	[%rd74+1024], %r150;
	ld.global.u32 	%r151, [%rd71+1536];
	ld.global.u32 	%r152, [%rd73+1536];
	add.s32 	%r153, %r152, %r151;
	st.global.u32 	[%rd74+1536], %r153;
	add.s32 	%r199, %r199, 16;
	add.s32 	%r198, %r198, 2048;
	add.s64 	%rd91, %rd91, 8192;
	setp.eq.s32 	%p28, %r199, 0;
	@%p28 bra 	$L__BB3_46;
	bra.uni 	$L__BB3_45;
$L__BB3_46:
	setp.eq.s32 	%p29, %r6, 0;
	@%p29 bra 	$L__BB3_55;
	and.b32  	%r18, %r43, 7;
	setp.lt.u32 	%p30, %r6, 8;
	@%p30 bra 	$L__BB3_49;
	shl.b32 	%r154, %r202, 7;
	add.s32 	%r155, %r154, %r5;
	mul.wide.s32 	%rd78, %r155, 4;
	add.s64 	%rd79, %rd5, %rd78;
	add.s64 	%rd80, %rd6, %rd78;
	ld.global.u32 	%r156, [%rd79];
	ld.global.u32 	%r157, [%rd80];
	add.s32 	%r158, %r157, %r156;
	add.s64 	%rd81, %rd7, %rd78;
	st.global.u32 	[%rd81], %r158;
	ld.global.u32 	%r159, [%rd79+512];
	ld.global.u32 	%r160, [%rd80+512];
	add.s32 	%r161, %r160, %r159;
	st.global.u32 	[%rd81+512], %r161;
	ld.global.u32 	%r162, [%rd79+1024];
	ld.global.u32 	%r163, [%rd80+1024];
	add.s32 	%r164, %r163, %r162;
	st.global.u32 	[%rd81+1024], %r164;
	ld.global.u32 	%r165, [%rd79+1536];
	ld.global.u32 	%r166, [%rd80+1536];
	add.s32 	%r167, %r166, %r165;
	st.global.u32 	[%rd81+1536], %r167;
	ld.global.u32 	%r168, [%rd79+2048];
	ld.global.u32 	%r169, [%rd80+2048];
	add.s32 	%r170, %r169, %r168;
	st.global.u32 	[%rd81+2048], %r170;
	ld.global.u32 	%r171, [%rd79+2560];
	ld.global.u32 	%r172, [%rd80+2560];
	add.s32 	%r173, %r172, %r171;
	st.global.u32 	[%rd81+2560], %r173;
	ld.global.u32 	%r174, [%rd79+3072];
	ld.global.u32 	%r175, [%rd80+3072];
	add.s32 	%r176, %r175, %r174;
	st.global.u32 	[%rd81+3072], %r176;
	ld.global.u32 	%r177, [%rd79+3584];
	ld.global.u32 	%r178, [%rd80+3584];
	add.s32 	%r179, %r178, %r177;
	st.global.u32 	[%rd81+3584], %r179;
	add.s32 	%r202, %r202, 8;
$L__BB3_49:
	setp.eq.s32 	%p31, %r18, 0;
	@%p31 bra 	$L__BB3_55;
	and.b32  	%r21, %r43, 3;
	setp.lt.u32 	%p32, %r18, 4;
	@%p32 bra 	$L__BB3_52;
	shl.b32 	%r180, %r202, 7;
	add.s32 	%r181, %r180, %r5;
	mul.wide.s32 	%rd82, %r181, 4;
	add.s64 	%rd83, %rd5, %rd82;
	add.s64 	%rd84, %rd6, %rd82;
	ld.global.u32 	%r182, [%rd83];
	ld.global.u32 	%r183, [%rd84];
	add.s32 	%r184, %r183, %r182;
	add.s64 	%rd85, %rd7, %rd82;
	st.global.u32 	[%rd85], %r184;
	ld.global.u32 	%r185, [%rd83+512];
	ld.global.u32 	%r186, [%rd84+512];
	add.s32 	%r187, %r186, %r185;
	st.global.u32 	[%rd85+512], %r187;
	ld.global.u32 	%r188, [%rd83+1024];
	ld.global.u32 	%r189, [%rd84+1024];
	add.s32 	%r190, %r189, %r188;
	st.global.u32 	[%rd85+1024], %r190;
	ld.global.u32 	%r191, [%rd83+1536];
	ld.global.u32 	%r192, [%rd84+1536];
	add.s32 	%r193, %r192, %r191;
	st.global.u32 	[%rd85+1536], %r193;
	add.s32 	%r202, %r202, 4;
$L__BB3_52:
	setp.eq.s32 	%p33, %r21, 0;
	@%p33 bra 	$L__BB3_55;
	shl.b64 	%rd86, %rd4, 2;
	add.s64 	%rd18, %rd1, %rd86;
	shl.b32 	%r194, %r202, 7;
	add.s32 	%r205, %r5, %r194;
	add.s64 	%rd19, %rd3, %rd86;
	add.s64 	%rd20, %rd2, %rd86;
	neg.s32 	%r204, %r21;
$L__BB3_54:
	.pragma "nounroll";
	mul.wide.s32 	%rd87, %r205, 4;
	add.s64 	%rd88, %rd18, %rd87;
	add.s64 	%rd89, %rd19, %rd87;
	add.s64 	%rd90, %rd20, %rd87;
	ld.global.u32 	%r195, [%rd90];
	ld.global.u32 	%r196, [%rd89];
	add.s32 	%r197, %r196, %r195;
	st.global.u32 	[%rd88], %r197;
	add.s32 	%r205, %r205, 128;
	add.s32 	%r204, %r204, 1;
	setp.eq.s32 	%p34, %r204, 0;
	@%p34 bra 	$L__BB3_55;
	bra.uni 	$L__BB3_54;
$L__BB3_55:
	ret;

}


// ===== COMPILED SASS (sm_100) =====

	.target	sm_100

	.elftype	@"ET_EXEC"


//--------------------- .note.nv.tkinfo           --------------------------
	.section	.note.nv.tkinfo,"",@"SHT_NOTE"
	.sectionflags	@"SHF_NOTE_NV_TKINFO"
	.tkinfo
        /*0018*/ 	.word	0x00000002
        /*0030*/ 	.string	""
        /*0030*/ 	.string	"ptxas"
        /*0030*/ 	.string	"Cuda compilation tools, release 13.0, V13.0.88"
        /*0030*/ 	.string	"Build cuda_13.0.r13.0/compiler.36424714_0"
        /*0030*/ 	.string	"-arch sm_100 -m 64 "



//--------------------- .note.nv.cuinfo           --------------------------
	.section	.note.nv.cuinfo,"",@"SHT_NOTE"
	.sectionflags	@"SHF_NOTE_NV_CUINFO"
        /*0018*/ 	.short	0x0002
        /*001a*/ 	.short	0x0064
        /*001c*/ 	.short	0x0082
	.zero		2


//--------------------- .nv.info                  --------------------------
	.section	.nv.info,"",@"SHT_CUDA_INFO"
	.align	4


	//----- nvinfo : EIATTR_REGCOUNT
	.align		4
        /*0000*/ 	.byte	0x04, 0x2f
        /*0002*/ 	.short	(.L_44 - .L_43)
	.align		4
.L_43:
        /*0004*/ 	.word	index@(_ZN3cub18CUB_300001_SM_10006detail11EmptyKernelIvEEvv)
        /*0008*/ 	.word	0x00000004


	//----- nvinfo : EIATTR_FRAME_SIZE
	.align		4
.L_44:
        /*000c*/ 	.byte	0x04, 0x11
        /*000e*/ 	.short	(.L_46 - .L_45)
	.align		4
.L_45:
        /*0010*/ 	.word	index@(_ZN3cub18CUB_300001_SM_10006detail11EmptyKernelIvEEvv)
        /*0014*/ 	.word	0x00000000


	//----- nvinfo : EIATTR_REGCOUNT
	.align		4
.L_46:
        /*0018*/ 	.byte	0x04, 0x2f
        /*001a*/ 	.short	(.L_48 - .L_47)
	.align		4
.L_47:
        /*001c*/ 	.word	index@(_ZN3cub18CUB_300001_SM_10006detail8for_each13static_kernelINS2_12policy_hub_t12policy_500_tEmN6thrust24THRUST_300001_SM_1000_NS8cuda_cub20__uninitialized_fill7functorINS7_10device_ptrIiEEiEEEEvT0_T1_)
        /*0020*/ 	.word	0x00000008


	//----- nvinfo : EIATTR_FRAME_SIZE
	.align		4
.L_48:
        /*0024*/ 	.byte	0x04, 0x11
        /*0026*/ 	.short	(.L_50 - .L_49)
	.align		4
.L_49:
        /*0028*/ 	.word	index@(_ZN3cub18CUB_300001_SM_10006detail8for_each13static_kernelINS2_12policy_hub_t12policy_500_tEmN6thrust24THRUST_300001_SM_1000_NS8cuda_cub20__uninitialized_fill7functorINS7_10device_ptrIiEEiEEEEvT0_T1_)
        /*002c*/ 	.word	0x00000000


	//----- nvinfo : EIATTR_REGCOUNT
	.align		4
.L_50:
        /*0030*/ 	.byte	0x04, 0x2f
        /*0032*/ 	.short	(.L_52 - .L_51)
	.align		4
.L_51:
        /*0034*/ 	.word	index@(_ZN3cub18CUB_300001_SM_10006detail9transform16transform_kernelINS2_10policy_hubILb1EN4cuda3std3__45tupleIJN6thrust24THRUST_300001_SM_1000_NS12zip_iteratorINS8_IJNSA_6detail15normal_iteratorINSA_10device_ptrIiEEEESG_EEEEEEEEE10policy1000Ei16add_tuple_valuesSG_JSI_EEEvT0_iT1_T2_DpNS2_10kernel_argIT3_EE)
        /*0038*/ 	.word	0x00000020


	//----- nvinfo : EIATTR_FRAME_SIZE
	.align		4
.L_52:
        /*003c*/ 	.byte	0x04, 0x11
        /*003e*/ 	.short	(.L_54 - .L_53)
	.align		4
.L_53:
        /*0040*/ 	.word	index@(_ZN3cub18CUB_300001_SM_10006detail9transform16transform_kernelINS2_10policy_hubILb1EN4cuda3std3__45tupleIJN6thrust24THRUST_300001_SM_1000_NS12zip_iteratorINS8_IJNSA_6detail15normal_iteratorINSA_10device_ptrIiEEEESG_EEEEEEEEE10policy1000Ei16add_tuple_valuesSG_JSI_EEEvT0_iT1_T2_DpNS2_10kernel_argIT3_EE)
        /*0044*/ 	.word	0x00000000


	//----- nvinfo : EIATTR_REGCOUNT
	.align		4
.L_54:
        /*0048*/ 	.byte	0x04, 0x2f
        /*004a*/ 	.short	(.L_56 - .L_55)
	.align		4
.L_55:
        /*004c*/ 	.word	index@(_ZN3cub18CUB_300001_SM_10006detail9transform16transform_kernelINS2_10policy_hubILb1EN4cuda3std3__45tupleIJN6thrust24THRUST_300001_SM_1000_NS12zip_iteratorINS8_IJNSA_6detail15normal_iteratorINSA_10device_ptrIiEEEESG_EEEEEEEEE10policy1000El16add_tuple_valuesSG_JSI_EEEvT0_iT1_T2_DpNS2_10kernel_argIT3_EE)
        /*0050*/ 	.word	0x00000020


	//----- nvinfo : EIATTR_FRAME_SIZE
	.align		4
.L_56:
        /*0054*/ 	.byte	0x04, 0x11
        /*0056*/ 	.short	(.L_58 - .L_57)
	.align		4
.L_57:
        /*0058*/ 	.word	index@(_ZN3cub18CUB_300001_SM_10006detail9transform16transform_kernelINS2_10policy_hubILb1EN4cuda3std3__45tupleIJN6thrust24THRUST_300001_SM_1000_NS12zip_iteratorINS8_IJNSA_6detail15normal_iteratorINSA_10device_ptrIiEEEESG_EEEEEEEEE10policy1000El16add_tuple_valuesSG_JSI_EEEvT0_iT1_T2_DpNS2_10kernel_argIT3_EE)
        /*005c*/ 	.word	0x00000000


	//----- nvinfo : EIATTR_MIN_STACK_SIZE
	.align		4
.L_58:
        /*0060*/ 	.byte	0x04, 0x12
        /*0062*/ 	.short	(.L_60 - .L_59)
	.align		4
.L_59:
        /*0064*/ 	.word	index@(_ZN3cub18CUB_300001_SM_10006detail9transform16transform_kernelINS2_10policy_hubILb1EN4cuda3std3__45tupleIJN6thrust24THRUST_300001_SM_1000_NS12zip_iteratorINS8_IJNSA_6detail15normal_iteratorINSA_10device_ptrIiEEEESG_EEEEEEEEE10policy1000El16add_tuple_valuesSG_JSI_EEEvT0_iT1_T2_DpNS2_10kernel_argIT3_EE)
        /*0068*/ 	.word	0x00000000


	//----- nvinfo : EIATTR_MIN_STACK_SIZE
	.align		4
.L_60:
        /*006c*/ 	.byte	0x04, 0x12
        /*006e*/ 	.short	(.L_62 - .L_61)
	.align		4
.L_61:
        /*0070*/ 	.word	index@(_ZN3cub18CUB_300001_SM_10006detail9transform16transform_kernelINS2_10policy_hubILb1EN4cuda3std3__45tupleIJN6thrust24THRUST_300001_SM_1000_NS12zip_iteratorINS8_IJNSA_6detail15normal_iteratorINSA_10device_ptrIiEEEESG_EEEEEEEEE10policy1000Ei16add_tuple_valuesSG_JSI_EEEvT0_iT1_T2_DpNS2_10kernel_argIT3_EE)
        /*0074*/ 	.word	0x00000000


	//----- nvinfo : EIATTR_MIN_STACK_SIZE
	.align		4
.L_62:
        /*0078*/ 	.byte	0x04, 0x12
        /*007a*/ 	.short	(.L_64 - .L_63)
	.align		4
.L_63:
        /*007c*/ 	.word	index@(_ZN3cub18CUB_300001_SM_10006detail8for_each13static_kernelINS2_12policy_hub_t12policy_500_tEmN6thrust24THRUST_300001_SM_1000_NS8cuda_cub20__uninitialized_fill7functorINS7_10device_ptrIiEEiEEEEvT0_T1_)
        /*0080*/ 	.word	0x00000000


	//----- nvinfo : EIATTR_MIN_STACK_SIZE
	.align		4
.L_64:
        /*0084*/ 	.byte	0x04, 0x12
        /*0086*/ 	.short	(.L_66 - .L_65)
	.align		4
.L_65:
        /*0088*/ 	.word	index@(_ZN3cub18CUB_300001_SM_10006detail11EmptyKernelIvEEvv)
        /*008c*/ 	.word	0x00000000
.L_66:


//--------------------- .nv.compat                --------------------------
	.section	.nv.compat,"",@"SHT_CUDA_COMPAT_INFO"
	.align	4
        /*0000*/ 	.byte	0x02, 0x09, 0x00, 0x00, 0x02, 0x02, 0x01, 0x00, 0x02, 0x05, 0x05, 0x00, 0x03, 0x07, 0x01, 0x01
        /*0010*/ 	.byte	0x02, 0x03, 0x00, 0x00, 0x02, 0x06, 0x01, 0x00, 0x04, 0x0b, 0x08, 0x00, 0x09, 0x00, 0x00, 0x00
        /*0020*/ 	.byte	0x00, 0x00, 0x00, 0x00


//--------------------- .nv.info._ZN3cub18CUB_300001_SM_10006detail9transform16transform_kernelINS2_10policy_hubILb1EN4cuda3std3__45tupleIJN6thrust24THRUST_300001_SM_1000_NS12zip_iteratorINS8_IJNSA_6detail15normal_iteratorINSA_10device_ptrIiEEEESG_EEEEEEEEE10policy1000El16add_tuple_valuesSG_JSI_EEEvT0_iT1_T2_DpNS2_10kernel_argIT3_EE --------------------------
	.section	.nv.info._ZN3cub18CUB_300001_SM_10006detail9transform16transform_kernelINS2_10policy_hubILb1EN4cuda3std3__45tupleIJN6thrust24THRUST_300001_SM_1000_NS12zip_iteratorINS8_IJNSA_6detail15normal_iteratorINSA_10device_ptrIiEEEESG_EEEEEEEEE10policy1000El16add_tuple_valuesSG_JSI_EEEvT0_iT1_T2_DpNS2_10kernel_argIT3_EE,"",@"SHT_CUDA_INFO"
	.sectionflags	@""
	.align	4


	//----- nvinfo : EIATTR_CUDA_API_VERSION
	.align		4
        /*0000*/ 	.byte	0x04, 0x37
        /*0002*/ 	.short	(.L_68 - .L_67)
.L_67:
        /*0004*/ 	.word	0x00000082


	//----- nvinfo : EIATTR_KPARAM_INFO
	.align		4
.L_68:
        /*0008*/ 	.byte	0x04, 0x17
        /*000a*/ 	.short	(.L_70 - .L_69)
.L_69:
        /*000c*/ 	.word	0x00000000
        /*0010*/ 	.short	0x0004
        /*0012*/ 	.short	0x0018
        /*0014*/ 	.byte	0x00, 0xf0, 0x41, 0x00


	//----- nvinfo : EIATTR_KPARAM_INFO
	.align		4
.L_70:
        /*0018*/ 	.byte	0x04, 0x17
        /*001a*/ 	.short	(.L_72 - .L_71)
.L_71:
        /*001c*/ 	.word	0x00000000
        /*0020*/ 	.short	0x0003
        /*0022*/ 	.short	0x0010
        /*0024*/ 	.byte	0x00, 0xf0, 0x21, 0x00


	//----- nvinfo : EIATTR_KPARAM_INFO
	.align		4
.L_72:
        /*0028*/ 	.byte	0x04, 0x17
        /*002a*/ 	.short	(.L_74 - .L_73)
.L_73:
        /*002c*/ 	.word	0x00000000
        /*0030*/ 	.short	0x0002
        /*0032*/ 	.short	0x000c
        /*0034*/ 	.byte	0x00, 0xf0, 0x05, 0x00


	//----- nvinfo : EIATTR_KPARAM_INFO
	.align		4
.L_74:
        /*0038*/ 	.byte	0x04, 0x17
        /*003a*/ 	.short	(.L_76 - .L_75)
.L_75:
        /*003c*/ 	.word	0x00000000
        /*0040*/ 	.short	0x0001
        /*0042*/ 	.short	0x0008
        /*0044*/ 	.byte	0x00, 0xf0, 0x11, 0x00


	//----- nvinfo : EIATTR_KPARAM_INFO
	.align		4
.L_76:
        /*0048*/ 	.byte	0x04, 0x17
        /*004a*/ 	.short	(.L_78 - .L_77)
.L_77:
        /*004c*/ 	.word	0x00000000
        /*0050*/ 	.short	0x0000
        /*0052*/ 	.short	0x0000
        /*0054*/ 	.byte	0x00, 0xf0, 0x21, 0x00


	//----- nvinfo : EIATTR_SPARSE_MMA_MASK
	.align		4
.L_78:
        /*0058*/ 	.byte	0x03, 0x50
        /*005a*/ 	.short	0x0000


	//----- nvinfo : EIATTR_MAXREG_COUNT
	.align		4
        /*005c*/ 	.byte	0x03, 0x1b
        /*005e*/ 	.short	0x00ff


	//----- nvinfo : EIATTR_MERCURY_ISA_VERSION
	.align		4
        /*0060*/ 	.byte	0x03, 0x5f
        /*0062*/ 	.short	0x0101


	//----- nvinfo : EIATTR_VRC_CTA_INIT_COUNT
	.align		4
        /*0064*/ 	.byte	0x02, 0x4a
	.zero		1
	.zero		1


	//----- nvinfo : EIATTR_EXIT_INSTR_OFFSETS
	.align		4
        /*0068*/ 	.byte	0x04, 0x1c
        /*006a*/ 	.short	(.L_80 - .L_79)


	//   ....[0]....
.L_79:
        /*006c*/ 	.word	0x00000230


	//   ....[1]....
        /*0070*/ 	.word	0x00000b20


	//   ....[2]....
        /*0074*/ 	.word	0x00000dd0


	//   ....[3]....
        /*0078*/ 	.word	0x00000f50


	//   ....[4]....
        /*007c*/ 	.word	0x00000f80


	//   ....[5]....
        /*0080*/ 	.word	0x00001000


	//   ....[6]....
        /*0084*/ 	.word	0x00001030


	//   ....[7]....
        /*0088*/ 	.word	0x00001740


	//   ....[8]....
        /*008c*/ 	.word	0x00001b50


	//   ....[9]....
        /*0090*/ 	.word	0x00001d00


	//   ....[10]....
        /*0094*/ 	.word	0x00001e30


	//----- nvinfo : EIATTR_MAX_THREADS
	.align		4
.L_80:
        /*0098*/ 	.byte	0x04, 0x05
        /*009a*/ 	.short	(.L_82 - .L_81)
.L_81:
        /*009c*/ 	.word	0x00000080
        /*00a0*/ 	.word	0x00000001
        /*00a4*/ 	.word	0x00000001


	//----- nvinfo : EIATTR_CRS_STACK_SIZE
	.align		4
.L_82:
        /*00a8*/ 	.byte	0x04, 0x1e
        /*00aa*/ 	.short	(.L_84 - .L_83)
.L_83:
        /*00ac*/ 	.word	0x00000000


	//----- nvinfo : EIATTR_CBANK_PARAM_SIZE
	.align		4
.L_84:
        /*00b0*/ 	.byte	0x03, 0x19
        /*00b2*/ 	.short	0x0028


	//----- nvinfo : EIATTR_PARAM_CBANK
	.align		4
        /*00b4*/ 	.byte	0x04, 0x0a
        /*00b6*/ 	.short	(.L_86 - .L_85)
	.align		4
.L_85:
        /*00b8*/ 	.word	index@(.nv.constant0._ZN3cub18CUB_300001_SM_10006detail9transform16transform_kernelINS2_10policy_hubILb1EN4cuda3std3__45tupleIJN6thrust24THRUST_300001_SM_1000_NS12zip_iteratorINS8_IJNSA_6detail15normal_iteratorINSA_10device_ptrIiEEEESG_EEEEEEEEE10policy1000El16add_tuple_valuesSG_JSI_EEEvT0_iT1_T2_DpNS2_10kernel_argIT3_EE)
        /*00bc*/ 	.short	0x0380
        /*00be*/ 	.short	0x0028


	//----- nvinfo : EIATTR_SW_WAR
	.align		4
.L_86:
        /*00c0*/ 	.byte	0x04, 0x36
        /*00c2*/ 	.short	(.L_88 - .L_87)
.L_87:
        /*00c4*/ 	.word	0x00000008
.L_88:


//--------------------- .nv.info._ZN3cub18CUB_300001_SM_10006detail9transform16transform_kernelINS2_10policy_hubILb1EN4cuda3std3__45tupleIJN6thrust24THRUST_300001_SM_1000_NS12zip_iteratorINS8_IJNSA_6detail15normal_iteratorINSA_10device_ptrIiEEEESG_EEEEEEEEE10policy1000Ei16add_tuple_valuesSG_JSI_EEEvT0_iT1_T2_DpNS2_10kernel_argIT3_EE --------------------------
	.section	.nv.info._ZN3cub18CUB_300001_SM_10006detail9transform16transform_kernelINS2_10policy_hubILb1EN4cuda3std3__45tupleIJN6thrust24THRUST_300001_SM_1000_NS12zip_iteratorINS8_IJNSA_6detail15normal_iteratorINSA_10device_ptrIiEEEESG_EEEEEEEEE10policy1000Ei16add_tuple_valuesSG_JSI_EEEvT0_iT1_T2_DpNS2_10kernel_argIT3_EE,"",@"SHT_CUDA_INFO"
	.sectionflags	@""
	.align	4


	//----- nvinfo : EIATTR_CUDA_API_VERSION
	.align		4
        /*0000*/ 	.byte	0x04, 0x37
        /*0002*/ 	.short	(.L_90 - .L_89)
.L_89:
        /*0004*/ 	.word	0x00000082


	//----- nvinfo : EIATTR_KPARAM_INFO
	.align		4
.L_90:
        /*0008*/ 	.byte	0x04, 0x17
        /*000a*/ 	.short	(.L_92 - .L_91)
.L_91:
        /*000c*/ 	.word	0x00000000
        /*0010*/ 	.short	0x0004
        /*0012*/ 	.short	0x0018
        /*0014*/ 	.byte	0x00, 0xf0, 0x41, 0x00


	//----- nvinfo : EIATTR_KPARAM_INFO
	.align		4
.L_92:
        /*0018*/ 	.byte	0x04, 0x17
        /*001a*/ 	.short	(.L_94 - .L_93)
.L_93:
        /*001c*/ 	.word	0x00000000
        /*0020*/ 	.short	0x0003
        /*0022*/ 	.short	0x0010
        /*0024*/ 	.byte	0x00, 0xf0, 0x21, 0x00


	//----- nvinfo : EIATTR_KPARAM_INFO
	.align		4
.L_94:
        /*0028*/ 	.byte	0x04, 0x17
        /*002a*/ 	.short	(.L_96 - .L_95)
.L_95:
        /*002c*/ 	.word	0x00000000
        /*0030*/ 	.short	0x0002
        /*0032*/ 	.short	0x0008
        /*0034*/ 	.byte	0x00, 0xf0, 0x05, 0x00


	//----- nvinfo : EIATTR_KPARAM_INFO
	.align		4
.L_96:
        /*0038*/ 	.byte	0x04, 0x17
        /*003a*/ 	.short	(.L_98 - .L_97)
.L_97:
        /*003c*/ 	.word	0x00000000
        /*0040*/ 	.short	0x0001
        /*0042*/ 	.short	0x0004
        /*0044*/ 	.byte	0x00, 0xf0, 0x11, 0x00


	//----- nvinfo : EIATTR_KPARAM_INFO
	.align		4
.L_98:
        /*0048*/ 	.byte	0x04, 0x17
        /*004a*/ 	.short	(.L_100 - .L_99)
.L_99:
        /*004c*/ 	.word	0x00000000
        /*0050*/ 	.short	0x0000
        /*0052*/ 	.short	0x0000
        /*0054*/ 	.byte	0x00, 0xf0, 0x11, 0x00


	//----- nvinfo : EIATTR_SPARSE_MMA_MASK
	.align		4
.L_100:
        /*0058*/ 	.byte	0x03, 0x50
        /*005a*/ 	.short	0x0000


	//----- nvinfo : EIATTR_MAXREG_COUNT
	.align		4
        /*005c*/ 	.byte	0x03, 0x1b
        /*005e*/ 	.short	0x00ff


	//----- nvinfo : EIATTR_MERCURY_ISA_VERSION
	.align		4
        /*0060*/ 	.byte	0x03, 0x5f
        /*0062*/ 	.short	0x0101


	//----- nvinfo : EIATTR_VRC_CTA_INIT_COUNT
	.align		4
        /*0064*/ 	.byte	0x02, 0x4a
	.zero		1
	.zero		1


	//----- nvinfo : EIATTR_EXIT_INSTR_OFFSETS
	.align		4
        /*0068*/ 	.byte	0x04, 0x1c
        /*006a*/ 	.short	(.L_102 - .L_101)


	//   ....[0]....
.L_101:
        /*006c*/ 	.word	0x00000140


	//   ....[1]....
        /*0070*/ 	.word	0x00000860


	//   ....[2]....
        /*0074*/ 	.word	0x00000b20


	//   ....[3]....
        /*0078*/ 	.word	0x00000cc0


	//   ....[4]....
        /*007c*/ 	.word	0x00000e00


	//   ....[5]....
        /*0080*/ 	.word	0x00000e20


	//   ....[6]....
        /*0084*/ 	.word	0x00001270


	//   ....[7]....
        /*0088*/ 	.word	0x00001520


	//   ....[8]....
        /*008c*/ 	.word	0x000016a0


	//   ....[9]....
        /*0090*/ 	.word	0x000016d0


	//   ....[10]....
        /*0094*/ 	.word	0x00001750


	//----- nvinfo : EIATTR_MAX_THREADS
	.align		4
.L_102:
        /*0098*/ 	.byte	0x04, 0x05
        /*009a*/ 	.short	(.L_104 - .L_103)
.L_103:
        /*009c*/ 	.word	0x00000080
        /*00a0*/ 	.word	0x00000001
        /*00a4*/ 	.word	0x00000001


	//----- nvinfo : EIATTR_CRS_STACK_SIZE
	.align		4
.L_104:
        /*00a8*/ 	.byte	0x04, 0x1e
        /*00aa*/ 	.short	(.L_106 - .L_105)
.L_105:
        /*00ac*/ 	.word	0x00000000


	//----- nvinfo : EIATTR_CBANK_PARAM_SIZE
	.align		4
.L_106:
        /*00b0*/ 	.byte	0x03, 0x19
        /*00b2*/ 	.short	0x0028


	//----- nvinfo : EIATTR_PARAM_CBANK
	.align		4
        /*00b4*/ 	.byte	0x04, 0x0a
        /*00b6*/ 	.short	(.L_108 - .L_107)
	.align		4
.L_107:
        /*00b8*/ 	.word	index@(.nv.constant0._ZN3cub18CUB_300001_SM_10006detail9transform16transform_kernelINS2_10policy_hubILb1EN4cuda3std3__45tupleIJN6thrust24THRUST_300001_SM_1000_NS12zip_iteratorINS8_IJNSA_6detail15normal_iteratorINSA_10device_ptrIiEEEESG_EEEEEEEEE10policy1000Ei16add_tuple_valuesSG_JSI_EEEvT0_iT1_T2_DpNS2_10kernel_argIT3_EE)
        /*00bc*/ 	.short	0x0380
        /*00be*/ 	.short	0x0028


	//----- nvinfo : EIATTR_SW_WAR
	.align		4
.L_108:
        /*00c0*/ 	.byte	0x04, 0x36
        /*00c2*/ 	.short	(.L_110 - .L_109)
.L_109:
        /*00c4*/ 	.word	0x00000008
.L_110:


//--------------------- .nv.info._ZN3cub18CUB_300001_SM_10006detail8for_each13static_kernelINS2_12policy_hub_t12policy_500_tEmN6thrust24THRUST_300001_SM_1000_NS8cuda_cub20__uninitialized_fill7functorINS7_10device_ptrIiEEiEEEEvT0_T1_ --------------------------
	.section	.nv.info._ZN3cub18CUB_300001_SM_10006detail8for_each13static_kernelINS2_12policy_hub_t12policy_500_tEmN6thrust24THRUST_300001_SM_1000_NS8cuda_cub20__uninitialized_fill7functorINS7_10device_ptrIiEEiEEEEvT0_T1_,"",@"SHT_CUDA_INFO"
	.sectionflags	@""
	.align	4


	//----- nvinfo : EIATTR_CUDA_API_VERSION
	.align		4
        /*0000*/ 	.byte	0x04, 0x37
        /*0002*/ 	.short	(.L_112 - .L_111)
.L_111:
        /*0004*/ 	.word	0x00000082


	//----- nvinfo : EIATTR_KPARAM_INFO
	.align		4
.L_112:
        /*0008*/ 	.byte	0x04, 0x17
        /*000a*/ 	.short	(.L_114 - .L_113)
.L_113:
        /*000c*/ 	.word	0x00000000
        /*0010*/ 	.short	0x0001
        /*0012*/ 	.short	0x0008
        /*0014*/ 	.byte	0x00, 0xf0, 0x41, 0x00


	//----- nvinfo : EIATTR_KPARAM_INFO
	.align		4
.L_114:
        /*0018*/ 	.byte	0x04, 0x17
        /*001a*/ 	.short	(.L_116 - .L_115)
.L_115:
        /*001c*/ 	.word	0x00000000
        /*0020*/ 	.short	0x0000
        /*0022*/ 	.short	0x0000
        /*0024*/ 	.byte	0x00, 0xf0, 0x21, 0x00


	//----- nvinfo : EIATTR_SPARSE_MMA_MASK
	.align		4
.L_116:
        /*0028*/ 	.byte	0x03, 0x50
        /*002a*/ 	.short	0x0000


	//----- nvinfo : EIATTR_MAXREG_COUNT
	.align		4
        /*002c*/ 	.byte	0x03, 0x1b
        /*002e*/ 	.short	0x00ff


	//----- nvinfo : EIATTR_MERCURY_ISA_VERSION
	.align		4
        /*0030*/ 	.byte	0x03, 0x5f
        /*0032*/ 	.short	0x0101


	//----- nvinfo : EIATTR_VRC_CTA_INIT_COUNT
	.align		4
        /*0034*/ 	.byte	0x02, 0x4a
	.zero		1
	.zero		1


	//----- nvinfo : EIATTR_EXIT_INSTR_OFFSETS
	.align		4
        /*0038*/ 	.byte	0x04, 0x1c
        /*003a*/ 	.short	(.L_118 - .L_117)


	//   ....[0]....
.L_117:
        /*003c*/ 	.word	0x00000130


	//   ....[1]....
        /*0040*/ 	.word	0x00000230


	//   ....[2]....
        /*0044*/ 	.word	0x00000260


	//----- nvinfo : EIATTR_MAX_THREADS
	.align		4
.L_118:
        /*0048*/ 	.byte	0x04, 0x05
        /*004a*/ 	.short	(.L_120 - .L_119)
.L_119:
        /*004c*/ 	.word	0x00000100
        /*0050*/ 	.word	0x00000001
        /*0054*/ 	.word	0x00000001


	//----- nvinfo : EIATTR_CBANK_PARAM_SIZE
	.align		4
.L_120:
        /*0058*/ 	.byte	0x03, 0x19
        /*005a*/ 	.short	0x0018


	//----- nvinfo : EIATTR_PARAM_CBANK
	.align		4
        /*005c*/ 	.byte	0x04, 0x0a
        /*005e*/ 	.short	(.L_122 - .L_121)
	.align		4
.L_121:
        /*0060*/ 	.word	index@(.nv.constant0._ZN3cub18CUB_300001_SM_10006detail8for_each13static_kernelINS2_12policy_hub_t12policy_500_tEmN6thrust24THRUST_300001_SM_1000_NS8cuda_cub20__uninitialized_fill7functorINS7_10device_ptrIiEEiEEEEvT0_T1_)
        /*0064*/ 	.short	0x0380
        /*0066*/ 	.short	0x0018


	//----- nvinfo : EIATTR_SW_WAR
	.align		4
.L_122:
        /*0068*/ 	.byte	0x04, 0x36
        /*006a*/ 	.short	(.L_124 - .L_123)
.L_123:
        /*006c*/ 	.word	0x00000008
.L_124:


//--------------------- .nv.info._ZN3cub18CUB_300001_SM_10006detail11EmptyKernelIvEEvv --------------------------
	.section	.nv.info._ZN3cub18CUB_300001_SM_10006detail11EmptyKernelIvEEvv,"",@"SHT_CUDA_INFO"
	.sectionflags	@""
	.align	4


	//----- nvinfo : EIATTR_CUDA_API_VERSION
	.align		4
        /*0000*/ 	.byte	0x04, 0x37
        /*0002*/ 	.short	(.L_126 - .L_125)
.L_125:
        /*0004*/ 	.word	0x00000082


	//----- nvinfo : EIATTR_SPARSE_MMA_MASK
	.align		4
.L_126:
        /*0008*/ 	.byte	0x03, 0x50
        /*000a*/ 	.short	0x0000


	//----- nvinfo : EIATTR_MAXREG_COUNT
	.align		4
        /*000c*/ 	.byte	0x03, 0x1b
        /*000e*/ 	.short	0x00ff


	//----- nvinfo : EIATTR_MERCURY_ISA_VERSION
	.align		4
        /*0010*/ 	.byte	0x03, 0x5f
        /*0012*/ 	.short	0x0101


	//----- nvinfo : EIATTR_VRC_CTA_INIT_COUNT
	.align		4
        /*0014*/ 	.byte	0x02, 0x4a
	.zero		1
	.zero		1


	//----- nvinfo : EIATTR_EXIT_INSTR_OFFSETS
	.align		4
        /*0018*/ 	.byte	0x04, 0x1c
        /*001a*/ 	.short	(.L_128 - .L_127)


	//   ....[0]....
.L_127:
        /*001c*/ 	.word	0x00000010


	//----- nvinfo : EIATTR_SW_WAR
	.align		4
.L_128:
        /*0020*/ 	.byte	0x04, 0x36
        /*0022*/ 	.short	(.L_130 - .L_129)
.L_129:
        /*0024*/ 	.word	0x00000008
.L_130:


//--------------------- .nv.callgraph             --------------------------
	.section	.nv.callgraph,"",@"SHT_CUDA_CALLGRAPH"
	.align	4
	.sectionentsize	8
	.align		4
        /*0000*/ 	.word	0x00000000
	.align		4
        /*0004*/ 	.word	0xffffffff
	.align		4
        /*0008*/ 	.word	0x00000000
	.align		4
        /*000c*/ 	.word	0xfffffffe
	.align		4
        /*0010*/ 	.word	0x00000000
	.align		4
        /*0014*/ 	.word	0xfffffffd
	.align		4
        /*0018*/ 	.word	0x00000000
	.align		4
        /*001c*/ 	.word	0xfffffffc


//--------------------- .nv.constant4             --------------------------
	.section	.nv.constant4,"a",@progbits
	.align	8
	.align		8
.nv.constant4:
        /*0000*/ 	.dword	_ZN30_INTERNAL_4dff8e8d_4_k_cu_main4cuda3std3__45__cpo5beginE
	.align		8
        /*0008*/ 	.dword	_ZN30_INTERNAL_4dff8e8d_4_k_cu_main4cuda3std3__45__cpo3endE
	.align		8
        /*0010*/ 	.dword	_ZN30_INTERNAL_4dff8e8d_4_k_cu_main4cuda3std3__45__cpo6cbeginE
	.align		8
        /*0018*/ 	.dword	_ZN30_INTERNAL_4dff8e8d_4_k_cu_main4cuda3std3__45__cpo4cendE
	.align		8
        /*0020*/ 	.dword	_ZN30_INTERNAL_4dff8e8d_4_k_cu_main4cuda3std3__45__cpo6rbeginE
	.align		8
        /*0028*/ 	.dword	_ZN30_INTERNAL_4dff8e8d_4_k_cu_main4cuda3std3__45__cpo4rendE
	.align		8
        /*0030*/ 	.dword	_ZN30_INTERNAL_4dff8e8d_4_k_cu_main4cuda3std3__45__cpo7crbeginE
	.align		8
        /*0038*/ 	.dword	_ZN30_INTERNAL_4dff8e8d_4_k_cu_main4cuda3std3__45__cpo5crendE
	.align		8
        /*0040*/ 	.dword	_ZN30_INTERNAL_4dff8e8d_4_k_cu_main4cuda3std3__432_GLOBAL__N__4dff8e8d_4_k_cu_main6ignoreE
	.align		8
        /*0048*/ 	.dword	_ZN30_INTERNAL_4dff8e8d_4_k_cu_main4cuda3std3__419piecewise_constructE
	.align		8
        /*0050*/ 	.dword	_ZN30_INTERNAL_4dff8e8d_4_k_cu_main4cuda3std3__48in_placeE
	.align		8
        /*0058*/ 	.dword	_ZN30_INTERNAL_4dff8e8d_4_k_cu_main4cuda3std3__420unreachable_sentinelE
	.align		8
        /*0060*/ 	.dword	_ZN30_INTERNAL_4dff8e8d_4_k_cu_main4cuda3std3__47nulloptE
	.align		8
        /*0068*/ 	.dword	_ZN30_INTERNAL_4dff8e8d_4_k_cu_main4cuda3std3__48unexpectE
	.align		8
        /*0070*/ 	.dword	_ZN30_INTERNAL_4dff8e8d_4_k_cu_main4cuda3std6ranges3__45__cpo4swapE
	.align		8
        /*0078*/ 	.dword	_ZN30_INTERNAL_4dff8e8d_4_k_cu_main4cuda3std6ranges3__45__cpo9iter_moveE
	.align		8
        /*0080*/ 	.dword	_ZN30_INTERNAL_4dff8e8d_4_k_cu_main4cuda3std6ranges3__45__cpo5beginE
	.align		8
        /*0088*/ 	.dword	_ZN30_INTERNAL_4dff8e8d_4_k_cu_main4cuda3std6ranges3__45__cpo3endE
	.align		8
        /*0090*/ 	.dword	_ZN30_INTERNAL_4dff8e8d_4_k_cu_main4cuda3std6ranges3__45__cpo6cbeginE
	.align		8
        /*0098*/ 	.dword	_ZN30_INTERNAL_4dff8e8d_4_k_cu_main4cuda3std6ranges3__45__cpo4cendE
	.align		8
        /*00a0*/ 	.dword	_ZN30_INTERNAL_4dff8e8d_4_k_cu_main4cuda3std6ranges3__45__cpo7advanceE
	.align		8
        /*00a8*/ 	.dword	_ZN30_INTERNAL_4dff8e8d_4_k_cu_main4cuda3std6ranges3__45__cpo9iter_swapE
	.align		8
        /*00b0*/ 	.dword	_ZN30_INTERNAL_4dff8e8d_4_k_cu_main4cuda3std6ranges3__45__cpo4nextE
	.align		8
        /*00b8*/ 	.dword	_ZN30_INTERNAL_4dff8e8d_4_k_cu_main4cuda3std6ranges3__45__cpo4prevE
	.align		8
        /*00c0*/ 	.dword	_ZN30_INTERNAL_4dff8e8d_4_k_cu_main4cuda3std6ranges3__45__cpo4dataE
	.align		8
        /*00c8*/ 	.dword	_ZN30_INTERNAL_4dff8e8d_4_k_cu_main4cuda3std6ranges3__45__cpo5cdataE
	.align		8
        /*00d0*/ 	.dword	_ZN30_INTERNAL_4dff8e8d_4_k_cu_main4cuda3std6ranges3__45__cpo4sizeE
	.align		8
        /*00d8*/ 	.dword	_ZN30_INTERNAL_4dff8e8d_4_k_cu_main4cuda3std6ranges3__45__cpo5ssizeE
	.align		8
        /*00e0*/ 	.dword	_ZN30_INTERNAL_4dff8e8d_4_k_cu_main4cuda3std6ranges3__45__cpo8distanceE
	.align		8
        /*00e8*/ 	.dword	_ZN30_INTERNAL_4dff8e8d_4_k_cu_main6thrust24THRUST_300001_SM_1000_NS8cuda_cub3parE
	.align		8
        /*00f0*/ 	.dword	_ZN30_INTERNAL_4dff8e8d_4_k_cu_main6thrust24THRUST_300001_SM_1000_NS8cuda_cub10par_nosyncE
	.align		8
        /*00f8*/ 	.dword	_ZN30_INTERNAL_4dff8e8d_4_k_cu_main6thrust24THRUST_300001_SM_1000_NS6system6detail10sequential3seqE
	.align		8
        /*0100*/ 	.dword	_ZN30_INTERNAL_4dff8e8d_4_k_cu_main6thrust24THRUST_300001_SM_1000_NS12placeholders2_1E
	.align		8
        /*0108*/ 	.dword	_ZN30_INTERNAL_4dff8e8d_4_k_cu_main6thrust24THRUST_300001_SM_1000_NS12placeholders2_2E
	.align		8
        /*0110*/ 	.dword	_ZN30_INTERNAL_4dff8e8d_4_k_cu_main6thrust24THRUST_300001_SM_1000_NS12placeholders2_3E
	.align		8
        /*0118*/ 	.dword	_ZN30_INTERNAL_4dff8e8d_4_k_cu_main6thrust24THRUST_300001_SM_1000_NS12placeholders2_4E
	.align		8
        /*0120*/ 	.dword	_ZN30_INTERNAL_4dff8e8d_4_k_cu_main6thrust24THRUST_300001_SM_1000_NS12placeholders2_5E
	.align		8
        /*0128*/ 	.dword	_ZN30_INTERNAL_4dff8e8d_4_k_cu_main6thrust24THRUST_300001_SM_1000_NS12placeholders2_6E
	.align		8
        /*0130*/ 	.dword	_ZN30_INTERNAL_4dff8e8d_4_k_cu_main6thrust24THRUST_300001_SM_1000_NS12placeholders2_7E
	.align		8
        /*0138*/ 	.dword	_ZN30_INTERNAL_4dff8e8d_4_k_cu_main6thrust24THRUST_300001_SM_1000_NS12placeholders2_8E
	.align		8
        /*0140*/ 	.dword	_ZN30_INTERNAL_4dff8e8d_4_k_cu_main6thrust24THRUST_300001_SM_1000_NS12placeholders2_9E
	.align		8
        /*0148*/ 	.dword	_ZN30_INTERNAL_4dff8e8d_4_k_cu_main6thrust24THRUST_300001_SM_1000_NS12placeholders3_10E
	.align		8
        /*0150*/ 	.dword	_ZN30_INTERNAL_4dff8e8d_4_k_cu_main6thrust24THRUST_300001_SM_1000_NS3seqE


//--------------------- .text._ZN3cub18CUB_300001_SM_10006detail9transform16transform_kernelINS2_10policy_hubILb1EN4cuda3std3__45tupleIJN6thrust24THRUST_300001_SM_1000_NS12zip_iteratorINS8_IJNSA_6detail15normal_iteratorINSA_10device_ptrIiEEEESG_EEEEEEEEE10policy1000El16add_tuple_valuesSG_JSI_EEEvT0_iT1_T2_DpNS2_10kernel_argIT3_EE --------------------------
	.section	.text._ZN3cub18CUB_300001_SM_10006detail9transform16transform_kernelINS2_10policy_hubILb1EN4cuda3std3__45tupleIJN6thrust24THRUST_300001_SM_1000_NS12zip_iteratorINS8_IJNSA_6detail15normal_iteratorINSA_10device_ptrIiEEEESG_EEEEEEEEE10policy1000El16add_tuple_valuesSG_JSI_EEEvT0_iT1_T2_DpNS2_10kernel_argIT3_EE,"ax",@progbits
	.align	128
        .global         _ZN3cub18CUB_300001_SM_10006detail9transform16transform_kernelINS2_10policy_hubILb1EN4cuda3std3__45tupleIJN6thrust24THRUST_300001_SM_1000_NS12zip_iteratorINS8_IJNSA_6detail15normal_iteratorINSA_10device_ptrIiEEEESG_EEEEEEEEE10policy1000El16add_tuple_valuesSG_JSI_EEEvT0_iT1_T2_DpNS2_10kernel_argIT3_EE
        .type           _ZN3cub18CUB_300001_SM_10006detail9transform16transform_kernelINS2_10policy_hubILb1EN4cuda3std3__45tupleIJN6thrust24THRUST_300001_SM_1000_NS12zip_iteratorINS8_IJNSA_6detail15normal_iteratorINSA_10device_ptrIiEEEESG_EEEEEEEEE10policy1000El16add_tuple_valuesSG_JSI_EEEvT0_iT1_T2_DpNS2_10kernel_argIT3_EE,@function
        .size           _ZN3cub18CUB_300001_SM_10006detail9transform16transform_kernelINS2_10policy_hubILb1EN4cuda3std3__45tupleIJN6thrust24THRUST_300001_SM_1000_NS12zip_iteratorINS8_IJNSA_6detail15normal_iteratorINSA_10device_ptrIiEEEESG_EEEEEEEEE10policy1000El16add_tuple_valuesSG_JSI_EEEvT0_iT1_T2_DpNS2_10kernel_argIT3_EE,(.L_x_41 - _ZN3cub18CUB_300001_SM_10006detail9transform16transform_kernelINS2_10policy_hubILb1EN4cuda3std3__45tupleIJN6thrust24THRUST_300001_SM_1000_NS12zip_iteratorINS8_IJNSA_6detail15normal_iteratorINSA_10device_ptrIiEEEESG_EEEEEEEEE10policy1000El16add_tuple_valuesSG_JSI_EEEvT0_iT1_T2_DpNS2_10kernel_argIT3_EE)
        .other          _ZN3cub18CUB_300001_SM_10006detail9transform16transform_kernelINS2_10policy_hubILb1EN4cuda3std3__45tupleIJN6thrust24THRUST_300001_SM_1000_NS12zip_iteratorINS8_IJNSA_6detail15normal_iteratorINSA_10device_ptrIiEEEESG_EEEEEEEEE10policy1000El16add_tuple_valuesSG_JSI_EEEvT0_iT1_T2_DpNS2_10kernel_argIT3_EE,@"STO_CUDA_ENTRY STV_DEFAULT"
_ZN3cub18CUB_300001_SM_10006detail9transform16transform_kernelINS2_10policy_hubILb1EN4cuda3std3__45tupleIJN6thrust24THRUST_300001_SM_1000_NS12zip_iteratorINS8_IJNSA_6detail15normal_iteratorINSA_10device_ptrIiEEEESG_EEEEEEEEE10policy1000El16add_tuple_valuesSG_JSI_EEEvT0_iT1_T2_DpNS2_10kernel_argIT3_EE:
.text._ZN3cub18CUB_300001_SM_10006detail9transform16transform_kernelINS2_10policy_hubILb1EN4cuda3std3__45tupleIJN6thrust24THRUST_300001_SM_1000_NS12zip_iteratorINS8_IJNSA_6detail15normal_iteratorINSA_10device_ptrIiEEEESG_EEEEEEEEE10policy1000El16add_tuple_valuesSG_JSI_EEEvT0_iT1_T2_DpNS2_10kernel_argIT3_EE:
[----:B------:R-:W-:Y:S01]  /*0000*/  LDC R1, c[0x0][0x37c] ;  /* 0x0000df00ff017b82 */ /* 0x000fe20000000800 */
[----:B------:R-:W0:Y:S07]  /*0010*/  LDCU UR9, c[0x0][0x388] ;  /* 0x00007100ff0977ac */ /* 0x000e2e0008000800 */
[----:B------:R-:W1:Y:S01]  /*0020*/  S2UR UR5, SR_CTAID.X ;  /* 0x00000000000579c3 */ /* 0x000e620000002500 */
[----:B------:R-:W2:Y:S01]  /*0030*/  LDCU.64 UR12, c[0x0][0x380] ;  /* 0x00007000ff0c77ac */ /* 0x000ea20008000a00 */
[----:B------:R-:W3:Y:S01]  /*0040*/  LDCU.64 UR28, c[0x0][0x3a0] ;  /* 0x00007400ff1c77ac */ /* 0x000ee20008000a00 */
[----:B------:R-:W4:Y:S01]  /*0050*/  LDCU.128 UR16, c[0x0][0x390] ;  /* 0x00007200ff1077ac */ /* 0x000f220008000c00 */
[----:B------:R-:W1:Y:S01]  /*0060*/  LDCU.64 UR20, c[0x0][0x358] ;  /* 0x00006b00ff1477ac */ /* 0x000e620008000a00 */
[----:B0-----:R-:W-:-:S04]  /*0070*/  USHF.L.U32 UR11, UR9, 0x7, URZ ;  /* 0x00000007090b7899 */ /* 0x001fc800080006ff */
[----:B------:R-:W-:Y:S02]  /*0080*/  USHF.R.S32.HI UR14, URZ, 0x1f, UR11 ;  /* 0x0000001fff0e7899 */ /* 0x000fe4000801140b */
[----:B-1----:R-:W-:Y:S02]  /*0090*/  UIMAD.WIDE.U32 UR6, UR11, UR5, URZ ;  /* 0x000000050b0672a5 */ /* 0x002fe4000f8e00ff */
[----:B------:R-:W-:Y:S02]  /*00a0*/  UIMAD UR10, UR14, UR5, URZ ;  /* 0x000000050e0a72a4 */ /* 0x000fe4000f8e02ff */
[----:B--2---:R-:W-:Y:S02]  /*00b0*/  UIADD3 UR8, UP0, UPT, -UR6, UR12, URZ ;  /* 0x0000000c06087290 */ /* 0x004fe4000ff1e1ff */
[----:B------:R-:W-:-:S04]  /*00c0*/  UIADD3 UR10, UPT, UPT, UR7, UR10, URZ ;  /* 0x0000000a070a7290 */ /* 0x000fc8000fffe0ff */
[----:B------:R-:W-:Y:S02]  /*00d0*/  UIADD3.X UR4, UPT, UPT, ~UR10, UR13, URZ, UP0, !UPT ;  /* 0x0000000d0a047290 */ /* 0x000fe400087fe5ff */
[----:B------:R-:W-:Y:S02]  /*00e0*/  UISETP.LT.U32.AND UP0, UPT, UR8, UR11, UPT ;  /* 0x0000000b0800728c */ /* 0x000fe4000bf01070 */
[----:B------:R-:W-:Y:S02]  /*00f0*/  USHF.L.U32 UR13, UR6, 0x2, URZ ;  /* 0x00000002060d7899 */ /* 0x000fe400080006ff */
[----:B------:R-:W-:Y:S02]  /*0100*/  UISETP.LT.AND.EX UP0, UPT, UR4, UR14, UPT, UP0 ;  /* 0x0000000e0400728c */ /* 0x000fe4000bf01300 */
[----:B----4-:R-:W-:Y:S02]  /*0110*/  UIADD3 UR22, UP1, UPT, UR13, UR18, URZ ;  /* 0x000000120d167290 */ /* 0x010fe4000ff3e0ff */
[----:B------:R-:W-:-:S02]  /*0120*/  USEL UR8, UR8, UR11, UP0 ;  /* 0x0000000b08087287 */ /* 0x000fc40008000000 */
[----:B---3--:R-:W-:Y:S02]  /*0130*/  UIADD3 UR24, UP2, UPT, UR13, UR28, URZ ;  /* 0x0000001c0d187290 */ /* 0x008fe4000ff5e0ff */
[----:B------:R-:W-:Y:S01]  /*0140*/  UISETP.NE.AND UP0, UPT, UR11, UR8, UPT ;  /* 0x000000080b00728c */ /* 0x000fe2000bf05270 */
[----:B------:R-:W-:Y:S01]  /*0150*/  MOV R2, UR22 ;  /* 0x0000001600027c02 */ /* 0x000fe20008000f00 */
[----:B------:R-:W-:Y:S02]  /*0160*/  USHF.L.U64.HI UR15, UR6, 0x2, UR10 ;  /* 0x00000002060f7899 */ /* 0x000fe4000801020a */
[----:B------:R-:W-:Y:S01]  /*0170*/  UIADD3 UR26, UP3, UPT, UR13, UR16, URZ ;  /* 0x000000100d1a7290 */ /* 0x000fe2000ff7e0ff */
[----:B------:R-:W-:Y:S01]  /*0180*/  MOV R4, UR24 ;  /* 0x0000001800047c02 */ /* 0x000fe20008000f00 */
[----:B------:R-:W-:Y:S02]  /*0190*/  UIADD3.X UR23, UPT, UPT, UR15, UR19, URZ, UP1, !UPT ;  /* 0x000000130f177290 */ /* 0x000fe40008ffe4ff */
[----:B------:R-:W-:-:S02]  /*01a0*/  UIADD3.X UR25, UPT, UPT, UR15, UR29, URZ, UP2, !UPT ;  /* 0x0000001d0f197290 */ /* 0x000fc400097fe4ff */
[----:B------:R-:W-:Y:S01]  /*01b0*/  UIADD3.X UR27, UPT, UPT, UR15, UR17, URZ, UP3, !UPT ;  /* 0x000000110f1b7290 */ /* 0x000fe20009ffe4ff */
[----:B------:R-:W-:Y:S01]  /*01c0*/  IMAD.U32 R6, RZ, RZ, UR26 ;  /* 0x0000001aff067e24 */ /* 0x000fe2000f8e00ff */
[----:B------:R-:W-:Y:S02]  /*01d0*/  MOV R3, UR23 ;  /* 0x0000001700037c02 */ /* 0x000fe40008000f00 */
[----:B------:R-:W-:Y:S02]  /*01e0*/  IMAD.U32 R5, RZ, RZ, UR25 ;  /* 0x00000019ff057e24 */ /* 0x000fe4000f8e00ff */
[----:B------:R-:W-:Y:S01]  /*01f0*/  MOV R7, UR27 ;  /* 0x0000001b00077c02 */ /* 0x000fe20008000f00 */
[----:B------:R-:W-:Y:S06]  /*0200*/  BRA.U !UP0, `(.L_x_0) ;  /* 0x0000000d08807547 */ /* 0x000fec000b800000 */
[----:B------:R-:W-:-:S06]  /*0210*/  UISETP.GE.AND UP0, UPT, UR9, 0x1, UPT ;  /* 0x000000010900788c */ /* 0x000fcc000bf06270 */
[----:B------:R-:W-:-:S13]  /*0220*/  PLOP3.LUT P0, PT, PT, PT, UP0, 0x80, 0x8 ;  /* 0x000000000008781c */ /* 0x000fda0003f0f008 */
[----:B------:R-:W-:Y:S05]  /*0230*/  @!P0 EXIT ;  /* 0x000000000000894d */ /* 0x000fea0003800000 */
[----:B------:R-:W0:Y:S01]  /*0240*/  S2R R9, SR_TID.X ;  /* 0x0000000000097919 */ /* 0x000e220000002100 */
[----:B------:R-:W-:Y:S01]  /*0250*/  UISETP.GE.U32.AND UP0, UPT, UR9, 0x8, UPT ;  /* 0x000000080900788c */ /* 0x000fe2000bf06070 */
[----:B------:R-:W-:Y:S01]  /*0260*/  IMAD.MOV.U32 R0, RZ, RZ, RZ ;  /* 0x000000ffff007224 */ /* 0x000fe200078e00ff */
[----:B------:R-:W-:-:S07]  /*0270*/  ULOP3.LUT UR5, UR9, 0x7, URZ, 0xc0, !UPT ;  /* 0x0000000709057892 */ /* 0x000fce000f8ec0ff */
[----:B------:R-:W-:Y:S05]  /*0280*/  BRA.U !UP0, `(.L_x_1) ;  /* 0x0000000908207547 */ /* 0x000fea000b800000 */
[----:B0-----:R-:W-:-:S13]  /*0290*/  ISETP.GE.AND P1, PT, R9, UR8, PT ;  /* 0x0000000809007c0c */ /* 0x001fda000bf26270 */
[----:B------:R-:W-:-:S04]  /*02a0*/  @!P1 IMAD.WIDE.U32 R14, R9, 0x4, R2 ;  /* 0x00000004090e9825 */ /* 0x000fc800078e0002 */
[C---:B------:R-:W-:Y:S02]  /*02b0*/  @!P1 IMAD.WIDE.U32 R16, R9.reuse, 0x4, R4 ;  /* 0x0000000409109825 */ /* 0x040fe400078e0004 */
[----:B------:R-:W2:Y:S04]  /*02c0*/  @!P1 LDG.E R14, desc[UR20][R14.64] ;  /* 0x000000140e0e9981 */ /* 0x000ea8000c1e1900 */
[----:B------:R-:W2:Y:S01]  /*02d0*/  @!P1 LDG.E R17, desc[UR20][R16.64] ;  /* 0x0000001410119981 */ /* 0x000ea2000c1e1900 */
[C---:B------:R-:W-:Y:S01]  /*02e0*/  IADD3 R23, PT, PT, R9.reuse, 0x80, RZ ;  /* 0x0000008009177810 */ /* 0x040fe20007ffe0ff */
[----:B------:R-:W-:-:S03]  /*02f0*/  @!P1 IMAD.WIDE.U32 R18, R9, 0x4, R6 ;  /* 0x0000000409129825 */ /* 0x000fc600078e0006 */
[C---:B------:R-:W-:Y:S01]  /*0300*/  ISETP.GE.AND P0, PT, R23.reuse, UR8, PT ;  /* 0x0000000817007c0c */ /* 0x040fe2000bf06270 */
[----:B------:R-:W-:-:S04]  /*0310*/  IMAD.WIDE R10, R23, 0x4, R2 ;  /* 0x00000004170a7825 */ /* 0x000fc800078e0202 */
[----:B------:R-:W-:-:S04]  /*0320*/  IMAD.WIDE R12, R23, 0x4, R4 ;  /* 0x00000004170c7825 */ /* 0x000fc800078e0204 */
[----:B--2---:R-:W-:-:S05]  /*0330*/  @!P1 IMAD.IADD R21, R14, 0x1, R17 ;  /* 0x000000010e159824 */ /* 0x004fca00078e0211 */
[----:B------:R0:W-:Y:S04]  /*0340*/  @!P1 STG.E desc[UR20][R18.64], R21 ;  /* 0x0000001512009986 */ /* 0x0001e8000c101914 */
[----:B------:R-:W2:Y:S04]  /*0350*/  @!P0 LDG.E R0, desc[UR20][R10.64] ;  /* 0x000000140a008981 */ /* 0x000ea8000c1e1900 */
[----:B------:R-:W2:Y:S01]  /*0360*/  @!P0 LDG.E R25, desc[UR20][R12.64] ;  /* 0x000000140c198981 */ /* 0x000ea2000c1e1900 */
[C---:B------:R-:W-:Y:S01]  /*0370*/  IADD3 R8, PT, PT, R9.reuse, 0x100, RZ ;  /* 0x0000010009087810 */ /* 0x040fe20007ffe0ff */
[C---:B------:R-:W-:Y:S01]  /*0380*/  VIADD R14, R9.reuse, 0x180 ;  /* 0x00000180090e7836 */ /* 0x040fe20000000000 */
[C---:B------:R-:W-:Y:S01]  /*0390*/  IADD3 R15, PT, PT, R9.reuse, 0x200, RZ ;  /* 0x00000200090f7810 */ /* 0x040fe20007ffe0ff */
[----:B------:R-:W-:Y:S01]  /*03a0*/  ULOP3.LUT UR4, UR9, 0x7ffffff8, URZ, 0xc0, !UPT ;  /* 0x7ffffff809047892 */ /* 0x000fe2000f8ec0ff */
[----:B------:R-:W-:Y:S01]  /*03b0*/  ISETP.GE.AND P6, PT, R8, UR8, PT ;  /* 0x0000000808007c0c */ /* 0x000fe2000bfc6270 */
[----:B------:R-:W-:Y:S01]  /*03c0*/  VIADD R8, R9, 0x300 ;  /* 0x0000030009087836 */ /* 0x000fe20000000000 */
[----:B------:R-:W-:Y:S01]  /*03d0*/  ISETP.GE.AND P5, PT, R14, UR8, PT ;  /* 0x000000080e007c0c */ /* 0x000fe2000bfa6270 */
[----:B------:R-:W-:Y:S01]  /*03e0*/  BSSY.RECONVERGENT B0, `(.L_x_2) ;  /* 0x0000011000007945 */ /* 0x000fe20003800200 */
[----:B------:R-:W-:Y:S01]  /*03f0*/  ISETP.GE.AND P4, PT, R15, UR8, PT ;  /* 0x000000080f007c0c */ /* 0x000fe2000bf86270 */
[----:B------:R-:W-:Y:S01]  /*0400*/  IMAD.WIDE R14, R23, 0x4, R6 ;  /* 0x00000004170e7825 */ /* 0x000fe200078e0206 */
[----:B------:R-:W-:-:S02]  /*0410*/  IADD3 R16, PT, PT, R9, 0x380, RZ ;  /* 0x0000038009107810 */ /* 0x000fc40007ffe0ff */
[----:B------:R-:W-:Y:S02]  /*0420*/  ISETP.GE.AND P2, PT, R8, UR8, PT ;  /* 0x0000000808007c0c */ /* 0x000fe4000bf46270 */
[----:B------:R-:W-:Y:S01]  /*0430*/  ISETP.GE.AND P1, PT, R16, UR8, PT ;  /* 0x0000000810007c0c */ /* 0x000fe2000bf26270 */
[----:B--2---:R-:W-:Y:S01]  /*0440*/  @!P0 IMAD.IADD R25, R0, 0x1, R25 ;  /* 0x0000000100198824 */ /* 0x004fe200078e0219 */
[----:B------:R-:W-:-:S04]  /*0450*/  IADD3 R0, PT, PT, R9, 0x280, RZ ;  /* 0x0000028009007810 */ /* 0x000fc80007ffe0ff */
[----:B------:R-:W-:Y:S01]  /*0460*/  ISETP.GE.AND P3, PT, R0, UR8, PT ;  /* 0x0000000800007c0c */ /* 0x000fe2000bf66270 */
[----:B------:R-:W-:Y:S01]  /*0470*/  IMAD.U32 R0, RZ, RZ, UR4 ;  /* 0x00000004ff007e24 */ /* 0x000fe2000f8e00ff */
[----:B------:R0:W-:Y:S04]  /*0480*/  @!P0 STG.E desc[UR20][R14.64], R25 ;  /* 0x000000190e008986 */ /* 0x0001e8000c101914 */
[----:B------:R-:W-:Y:S01]  /*0490*/  ISETP.NE.AND P0, PT, R0, 0x8, PT ;  /* 0x000000080000780c */ /* 0x000fe20003f05270 */
[----:B------:R-:W-:-:S12]  /*04a0*/  @P6 BRA `(.L_x_3) ;  /* 0x0000000000106947 */ /* 0x000fd80003800000 */
[----:B------:R-:W2:Y:S04]  /*04b0*/  LDG.E R8, desc[UR20][R10.64+0x200] ;  /* 0x000200140a087981 */ /* 0x000ea8000c1e1900 */
[----:B------:R-:W2:Y:S02]  /*04c0*/  LDG.E R17, desc[UR20][R12.64+0x200] ;  /* 0x000200140c117981 */ /* 0x000ea4000c1e1900 */
[----:B--2---:R-:W-:-:S05]  /*04d0*/  IADD3 R17, PT, PT, R8, R17, RZ ;  /* 0x0000001108117210 */ /* 0x004fca0007ffe0ff */
[----:B------:R1:W-:Y:S02]  /*04e0*/  STG.E desc[UR20][R14.64+0x200], R17 ;  /* 0x000200110e007986 */ /* 0x0003e4000c101914 */
.L_x_3:
[----:B------:R-:W-:Y:S05]  /*04f0*/  BSYNC.RECONVERGENT B0 ;  /* 0x0000000000007941 */ /* 0x000fea0003800200 */
.L_x_2:
[----:B------:R-:W-:Y:S04]  /*0500*/  BSSY.RECONVERGENT B0, `(.L_x_4) ;  /* 0x0000006000007945 */ /* 0x000fe80003800200 */
[----:B------:R-:W-:Y:S05]  /*0510*/  @P5 BRA `(.L_x_5) ;  /* 0x0000000000105947 */ /* 0x000fea0003800000 */
[----:B------:R-:W2:Y:S04]  /*0520*/  LDG.E R8, desc[UR20][R10.64+0x400] ;  /* 0x000400140a087981 */ /* 0x000ea8000c1e1900 */
[----:B-1----:R-:W2:Y:S02]  /*0530*/  LDG.E R17, desc[UR20][R12.64+0x400] ;  /* 0x000400140c117981 */ /* 0x002ea4000c1e1900 */
[----:B--2---:R-:W-:-:S05]  /*0540*/  IMAD.IADD R17, R8, 0x1, R17 ;  /* 0x0000000108117824 */ /* 0x004fca00078e0211 */
[----:B------:R2:W-:Y:S02]  /*0550*/  STG.E desc[UR20][R14.64+0x400], R17 ;  /* 0x000400110e007986 */ /* 0x0005e4000c101914 */
.L_x_5:
[----:B------:R-:W-:Y:S05]  /*0560*/  BSYNC.RECONVERGENT B0 ;  /* 0x0000000000007941 */ /* 0x000fea0003800200 */
.L_x_4:
[----:B------:R-:W-:Y:S04]  /*0570*/  BSSY.RECONVERGENT B0, `(.L_x_6) ;  /* 0x0000006000007945 */ /* 0x000fe80003800200 */
[----:B------:R-:W-:Y:S05]  /*0580*/  @P4 BRA `(.L_x_7) ;  /* 0x0000000000104947 */ /* 0x000fea0003800000 */
[----:B------:R-:W3:Y:S04]  /*0590*/  LDG.E R8, desc[UR20][R10.64+0x600] ;  /* 0x000600140a087981 */ /* 0x000ee8000c1e1900 */
[----:B-12---:R-:W3:Y:S02]  /*05a0*/  LDG.E R17, desc[UR20][R12.64+0x600] ;  /* 0x000600140c117981 */ /* 0x006ee4000c1e1900 */
[----:B---3--:R-:W-:-:S05]  /*05b0*/  IADD3 R17, PT, PT, R8, R17, RZ ;  /* 0x0000001108117210 */ /* 0x008fca0007ffe0ff */
[----:B------:R3:W-:Y:S02]  /*05c0*/  STG.E desc[UR20][R14.64+0x600], R17 ;  /* 0x000600110e007986 */ /* 0x0007e4000c101914 */
.L_x_7:
[----:B------:R-:W-:Y:S05]  /*05d0*/  BSYNC.RECONVERGENT B0 ;  /* 0x0000000000007941 */ /* 0x000fea0003800200 */
.L_x_6:
[----:B------:R-:W-:Y:S04]  /*05e0*/  BSSY.RECONVERGENT B0, `(.L_x_8) ;  /* 0x0000006000007945 */ /* 0x000fe80003800200 */
[----:B------:R-:W-:Y:S05]  /*05f0*/  @P3 BRA `(.L_x_9) ;  /* 0x0000000000103947 */ /* 0x000fea0003800000 */
[----:B------:R-:W4:Y:S04]  /*0600*/  LDG.E R8, desc[UR20][R10.64+0x800] ;  /* 0x000800140a087981 */ /* 0x000f28000c1e1900 */
[----:B-123--:R-:W4:Y:S02]  /*0610*/  LDG.E R17, desc[UR20][R12.64+0x800] ;  /* 0x000800140c117981 */ /* 0x00ef24000c1e1900 */
[----:B----4-:R-:W-:-:S05]  /*0620*/  IMAD.IADD R17, R8, 0x1, R17 ;  /* 0x0000000108117824 */ /* 0x010fca00078e0211 */
[----:B------:R4:W-:Y:S02]  /*0630*/  STG.E desc[UR20][R14.64+0x800], R17 ;  /* 0x000800110e007986 */ /* 0x0009e4000c101914 */
.L_x_9:
[----:B------:R-:W-:Y:S05]  /*0640*/  BSYNC.RECONVERGENT B0 ;  /* 0x0000000000007941 */ /* 0x000fea0003800200 */
.L_x_8:
[----:B------:R-:W-:Y:S04]  /*0650*/  BSSY.RECONVERGENT B0, `(.L_x_10) ;  /* 0x0000006000007945 */ /* 0x000fe80003800200 */
[----:B------:R-:W-:Y:S05]  /*0660*/  @P2 BRA `(.L_x_11) ;  /* 0x0000000000102947 */ /* 0x000fea0003800000 */
[----:B------:R-:W5:Y:S04]  /*0670*/  LDG.E R8, desc[UR20][R10.64+0xa00] ;  /* 0x000a00140a087981 */ /* 0x000f68000c1e1900 */
[----:B-1234-:R-:W5:Y:S02]  /*0680*/  LDG.E R17, desc[UR20][R12.64+0xa00] ;  /* 0x000a00140c117981 */ /* 0x01ef64000c1e1900 */
[----:B-----5:R-:W-:-:S05]  /*0690*/  IADD3 R17, PT, PT, R8, R17, RZ ;  /* 0x0000001108117210 */ /* 0x020fca0007ffe0ff */
[----:B------:R1:W-:Y:S02]  /*06a0*/  STG.E desc[UR20][R14.64+0xa00], R17 ;  /* 0x000a00110e007986 */ /* 0x0003e4000c101914 */
.L_x_11:
[----:B------:R-:W-:Y:S05]  /*06b0*/  BSYNC.RECONVERGENT B0 ;  /* 0x0000000000007941 */ /* 0x000fea0003800200 */
.L_x_10:
[----:B------:R-:W-:Y:S04]  /*06c0*/  BSSY.RECONVERGENT B0, `(.L_x_12) ;  /* 0x0000006000007945 */ /* 0x000fe80003800200 */
[----:B------:R-:W-:Y:S05]  /*06d0*/  @P1 BRA `(.L_x_13) ;  /* 0x0000000000101947 */ /* 0x000fea0003800000 */
[----:B------:R-:W1:Y:S04]  /*06e0*/  LDG.E R10, desc[UR20][R10.64+0xc00] ;  /* 0x000c00140a0a7981 */ /* 0x000e68000c1e1900 */
[----:B------:R-:W1:Y:S02]  /*06f0*/  LDG.E R13, desc[UR20][R12.64+0xc00] ;  /* 0x000c00140c0d7981 */ /* 0x000e64000c1e1900 */
[----:B-1234-:R-:W-:-:S05]  /*0700*/  IMAD.IADD R17, R10, 0x1, R13 ;  /* 0x000000010a117824 */ /* 0x01efca00078e020d */
[----:B------:R1:W-:Y:S02]  /*0710*/  STG.E desc[UR20][R14.64+0xc00], R17 ;  /* 0x000c00110e007986 */ /* 0x0003e4000c101914 */
.L_x_13:
[----:B------:R-:W-:Y:S05]  /*0720*/  BSYNC.RECONVERGENT B0 ;  /* 0x0000000000007941 */ /* 0x000fea0003800200 */
.L_x_12:
[----:B------:R-:W-:Y:S05]  /*0730*/  @!P0 BRA `(.L_x_1) ;  /* 0x0000000000f48947 */ /* 0x000fea0003800000 */
[----:B------:R-:W-:-:S07]  /*0740*/  HFMA2 R8, -RZ, RZ, 0, 4.76837158203125e-07 ;  /* 0x00000008ff087431 */ /* 0x000fce00000001ff */
.L_x_16:
[----:B01234-:R-:W-:-:S05]  /*0750*/  IMAD R17, R8, 0x80, R9 ;  /* 0x0000008008117824 */ /* 0x01ffca00078e0209 */
[----:B------:R-:W-:-:S13]  /*0760*/  ISETP.GE.AND P0, PT, R17, UR8, PT ;  /* 0x0000000811007c0c */ /* 0x000fda000bf06270 */
[----:B------:R-:W-:-:S04]  /*0770*/  @!P0 IMAD.WIDE.U32 R10, R17, 0x4, R2 ;  /* 0x00000004110a8825 */ /* 0x000fc800078e0002 */
[C---:B0-----:R-:W-:Y:S02]  /*0780*/  @!P0 IMAD.WIDE.U32 R18, R17.reuse, 0x4, R4 ;  /* 0x0000000411128825 */ /* 0x041fe400078e0004 */
        /* <DEDUP_REMOVED lines=11> */
[----:B------:R-:W-:-:S04]  /*0840*/  IADD3 R10, PT, PT, R17, 0x100, RZ ;  /* 0x00000100110a7810 */ /* 0x000fc80007ffe0ff */
[----:B------:R-:W-:Y:S01]  /*0850*/  ISETP.GE.AND P0, PT, R10, UR8, PT ;  /* 0x000000080a007c0c */ /* 0x000fe2000bf06270 */
[----:B------:R-:W-:-:S04]  /*0860*/  IMAD.WIDE R10, R25, 0x4, R6 ;  /* 0x00000004190a7825 */ /* 0x000fc800078e0206 */
[----:B--2---:R-:W-:-:S05]  /*0870*/  @!P1 IMAD.IADD R25, R16, 0x1, R23 ;  /* 0x0000000110199824 */ /* 0x004fca00078e0217 */
[----:B------:R-:W-:Y:S04]  /*0880*/  @!P1 STG.E desc[UR20][R10.64], R25 ;  /* 0x000000190a009986 */ /* 0x000fe8000c101914 */
[----:B------:R-:W2:Y:S04]  /*0890*/  @!P0 LDG.E R18, desc[UR20][R14.64+0x200] ;  /* 0x000200140e128981 */ /* 0x000ea8000c1e1900 */
[----:B------:R-:W2:Y:S01]  /*08a0*/  @!P0 LDG.E R19, desc[UR20][R12.64+0x200] ;  /* 0x000200140c138981 */ /* 0x000ea2000c1e1900 */
[----:B------:R-:W-:-:S04]  /*08b0*/  IADD3 R16, PT, PT, R17, 0x180, RZ ;  /* 0x0000018011107810 */ /* 0x000fc80007ffe0ff */
[----:B------:R-:W-:Y:S01]  /*08c0*/  ISETP.GE.AND P1, PT, R16, UR8, PT ;  /* 0x0000000810007c0c */ /* 0x000fe2000bf26270 */
[----:B--2---:R-:W-:-:S05]  /*08d0*/  @!P0 IMAD.IADD R23, R18, 0x1, R19 ;  /* 0x0000000112178824 */ /* 0x004fca00078e0213 */
[----:B------:R1:W-:Y:S07]  /*08e0*/  @!P0 STG.E desc[UR20][R10.64+0x200], R23 ;  /* 0x000200170a008986 */ /* 0x0003ee000c101914 */
[----:B------:R-:W0:Y:S04]  /*08f0*/  @!P1 LDG.E R18, desc[UR20][R14.64+0x400] ;  /* 0x000400140e129981 */ /* 0x000e28000c1e1900 */
[----:B------:R-:W0:Y:S01]  /*0900*/  @!P1 LDG.E R19, desc[UR20][R12.64+0x400] ;  /* 0x000400140c139981 */ /* 0x000e22000c1e1900 */
[----:B------:R-:W-:-:S04]  /*0910*/  IADD3 R16, PT, PT, R17, 0x200, RZ ;  /* 0x0000020011107810 */ /* 0x000fc80007ffe0ff */
[----:B------:R-:W-:Y:S01]  /*0920*/  ISETP.GE.AND P0, PT, R16, UR8, PT ;  /* 0x0000000810007c0c */ /* 0x000fe2000bf06270 */
[----:B0-----:R-:W-:-:S05]  /*0930*/  @!P1 IMAD.IADD R21, R18, 0x1, R19 ;  /* 0x0000000112159824 */ /* 0x001fca00078e0213 */
[----:B------:R0:W-:Y:S07]  /*0940*/  @!P1 STG.E desc[UR20][R10.64+0x400], R21 ;  /* 0x000400150a009986 */ /* 0x0001ee000c101914 */
[----:B------:R-:W1:Y:S04]  /*0950*/  @!P0 LDG.E R18, desc[UR20][R14.64+0x600] ;  /* 0x000600140e128981 */ /* 0x000e68000c1e1900 */
[----:B------:R-:W1:Y:S01]  /*0960*/  @!P0 LDG.E R19, desc[UR20][R12.64+0x600] ;  /* 0x000600140c138981 */ /* 0x000e62000c1e1900 */
[----:B------:R-:W-:-:S04]  /*0970*/  IADD3 R16, PT, PT, R17, 0x280, RZ ;  /* 0x0000028011107810 */ /* 0x000fc80007ffe0ff */
[----:B------:R-:W-:Y:S01]  /*0980*/  ISETP.GE.AND P1, PT, R16, UR8, PT ;  /* 0x0000000810007c0c */ /* 0x000fe2000bf26270 */
[----:B-1----:R-:W-:-:S05]  /*0990*/  @!P0 IMAD.IADD R23, R18, 0x1, R19 ;  /* 0x0000000112178824 */ /* 0x002fca00078e0213 */
[----:B------:R1:W-:Y:S07]  /*09a0*/  @!P0 STG.E desc[UR20][R10.64+0x600], R23 ;  /* 0x000600170a008986 */ /* 0x0003ee000c101914 */
[----:B------:R-:W0:Y:S04]  /*09b0*/  @!P1 LDG.E R18, desc[UR20][R14.64+0x800] ;  /* 0x000800140e129981 */ /* 0x000e28000c1e1900 */
[----:B------:R-:W0:Y:S01]  /*09c0*/  @!P1 LDG.E R19, desc[UR20][R12.64+0x800] ;  /* 0x000800140c139981 */ /* 0x000e22000c1e1900 */
[----:B------:R-:W-:-:S04]  /*09d0*/  IADD3 R16, PT, PT, R17, 0x300, RZ ;  /* 0x0000030011107810 */ /* 0x000fc80007ffe0ff */
[----:B------:R-:W-:Y:S01]  /*09e0*/  ISETP.GE.AND P0, PT, R16, UR8, PT ;  /* 0x0000000810007c0c */ /* 0x000fe2000bf06270 */
[----:B0-----:R-:W-:-:S05]  /*09f0*/  @!P1 IMAD.IADD R21, R18, 0x1, R19 ;  /* 0x0000000112159824 */ /* 0x001fca00078e0213 */
[----:B------:R1:W-:Y:S07]  /*0a00*/  @!P1 STG.E desc[UR20][R10.64+0x800], R21 ;  /* 0x000800150a009986 */ /* 0x0003ee000c101914 */
[----:B------:R-:W2:Y:S04]  /*0a10*/  @!P0 LDG.E R16, desc[UR20][R14.64+0xa00] ;  /* 0x000a00140e108981 */ /* 0x000ea8000c1e1900 */
[----:B------:R-:W2:Y:S01]  /*0a20*/  @!P0 LDG.E R19, desc[UR20][R12.64+0xa00] ;  /* 0x000a00140c138981 */ /* 0x000ea2000c1e1900 */
[----:B------:R-:W-:Y:S01]  /*0a30*/  VIADD R17, R17, 0x380 ;  /* 0x0000038011117836 */ /* 0x000fe20000000000 */
[----:B------:R-:W-:Y:S01]  /*0a40*/  IADD3 R8, PT, PT, R8, 0x8, RZ ;  /* 0x0000000808087810 */ /* 0x000fe20007ffe0ff */
[----:B------:R-:W-:Y:S03]  /*0a50*/  BSSY.RECONVERGENT B0, `(.L_x_14) ;  /* 0x000000a000007945 */ /* 0x000fe60003800200 */
[----:B------:R-:W-:-:S02]  /*0a60*/  ISETP.NE.AND P1, PT, R8, R0, PT ;  /* 0x000000000800720c */ /* 0x000fc40003f25270 */
[----:B--2---:R-:W-:-:S05]  /*0a70*/  @!P0 IADD3 R19, PT, PT, R16, R19, RZ ;  /* 0x0000001310138210 */ /* 0x004fca0007ffe0ff */
[----:B------:R1:W-:Y:S01]  /*0a80*/  @!P0 STG.E desc[UR20][R10.64+0xa00], R19 ;  /* 0x000a00130a008986 */ /* 0x0003e2000c101914 */
[----:B------:R-:W-:-:S13]  /*0a90*/  ISETP.GE.AND P0, PT, R17, UR8, PT ;  /* 0x0000000811007c0c */ /* 0x000fda000bf06270 */
[----:B-1----:R-:W-:Y:S05]  /*0aa0*/  @P0 BRA `(.L_x_15) ;  /* 0x0000000000100947 */ /* 0x002fea0003800000 */
[----:B------:R-:W2:Y:S04]  /*0ab0*/  LDG.E R14, desc[UR20][R14.64+0xc00] ;  /* 0x000c00140e0e7981 */ /* 0x000ea8000c1e1900 */
[----:B------:R-:W2:Y:S02]  /*0ac0*/  LDG.E R13, desc[UR20][R12.64+0xc00] ;  /* 0x000c00140c0d7981 */ /* 0x000ea4000c1e1900 */
[----:B--2---:R-:W-:-:S05]  /*0ad0*/  IMAD.IADD R17, R14, 0x1, R13 ;  /* 0x000000010e117824 */ /* 0x004fca00078e020d */
[----:B------:R0:W-:Y:S02]  /*0ae0*/  STG.E desc[UR20][R10.64+0xc00], R17 ;  /* 0x000c00110a007986 */ /* 0x0001e4000c101914 */
.L_x_15:
[----:B------:R-:W-:Y:S05]  /*0af0*/  BSYNC.RECONVERGENT B0 ;  /* 0x0000000000007941 */ /* 0x000fea0003800200 */
.L_x_14:
[----:B------:R-:W-:Y:S05]  /*0b00*/  @P1 BRA `(.L_x_16) ;  /* 0xfffffffc00101947 */ /* 0x000fea000383ffff */
.L_x_1:
[----:B------:R-:W-:-:S13]  /*0b10*/  ISETP.NE.AND P0, PT, RZ, UR5, PT ;  /* 0x00000005ff007c0c */ /* 0x000fda000bf05270 */
[----:B------:R-:W-:Y:S05]  /*0b20*/  @!P0 EXIT ;  /* 0x000000000000894d */ /* 0x000fea0003800000 */
[----:B------:R-:W5:Y:S01]  /*0b30*/  LDC R8, c[0x0][0x388] ;  /* 0x0000e200ff087b82 */ /* 0x000f620000000800 */
[----:B------:R-:W-:Y:S01]  /*0b40*/  UISETP.GE.U32.AND UP0, UPT, UR5, 0x4, UPT ;  /* 0x000000040500788c */ /* 0x000fe2000bf06070 */
[----:B-----5:R-:W-:-:S04]  /*0b50*/  LOP3.LUT R24, R8, 0x3, RZ, 0xc0, !PT ;  /* 0x0000000308187812 */ /* 0x020fc800078ec0ff */
[----:B------:R-:W-:-:S04]  /*0b60*/  ISETP.NE.AND P2, PT, R24, RZ, PT ;  /* 0x000000ff1800720c */ /* 0x000fc80003f45270 */
[----:B------:R-:W-:Y:S09]  /*0b70*/  BRA.U !UP0, `(.L_x_17) ;  /* 0x0000000108947547 */ /* 0x000ff2000b800000 */
[----:B0-----:R-:W-:-:S04]  /*0b80*/  LEA R11, R0, R9, 0x7 ;  /* 0x00000009000b7211 */ /* 0x001fc800078e38ff */
[----:B------:R-:W-:-:S13]  /*0b90*/  ISETP.GE.AND P0, PT, R11, UR8, PT ;  /* 0x000000080b007c0c */ /* 0x000fda000bf06270 */
[----:B-1234-:R-:W-:-:S04]  /*0ba0*/  @!P0 IMAD.WIDE R14, R11, 0x4, R2 ;  /* 0x000000040b0e8825 */ /* 0x01efc800078e0202 */
[C---:B------:R-:W-:Y:S02]  /*0bb0*/  @!P0 IMAD.WIDE R16, R11.reuse, 0x4, R4 ;  /* 0x000000040b108825 */ /* 0x040fe400078e0204 */
[----:B------:R-:W2:Y:S04]  /*0bc0*/  @!P0 LDG.E R14, desc[UR20][R14.64] ;  /* 0x000000140e0e8981 */ /* 0x000ea8000c1e1900 */
[----:B------:R-:W2:Y:S01]  /*0bd0*/  @!P0 LDG.E R17, desc[UR20][R16.64] ;  /* 0x0000001410118981 */ /* 0x000ea2000c1e1900 */
[C---:B------:R-:W-:Y:S02]  /*0be0*/  VIADD R23, R11.reuse, 0x80 ;  /* 0x000000800b177836 */ /* 0x040fe40000000000 */
[----:B------:R-:W-:-:S03]  /*0bf0*/  @!P0 IMAD.WIDE R12, R11, 0x4, R6 ;  /* 0x000000040b0c8825 */ /* 0x000fc600078e0206 */
[----:B------:R-:W-:-:S13]  /*0c00*/  ISETP.GE.AND P1, PT, R23, UR8, PT ;  /* 0x0000000817007c0c */ /* 0x000fda000bf26270 */
[----:B------:R-:W-:-:S04]  /*0c10*/  @!P1 IMAD.WIDE R18, R23, 0x4, R2 ;  /* 0x0000000417129825 */ /* 0x000fc800078e0202 */
[----:B------:R-:W-:Y:S01]  /*0c20*/  @!P1 IMAD.WIDE R20, R23, 0x4, R4 ;  /* 0x0000000417149825 */ /* 0x000fe200078e0204 */
[----:B--2---:R-:W-:-:S05]  /*0c30*/  @!P0 IADD3 R25, PT, PT, R14, R17, RZ ;  /* 0x000000110e198210 */ /* 0x004fca0007ffe0ff */
[----:B------:R0:W-:Y:S04]  /*0c40*/  @!P0 STG.E desc[UR20][R12.64], R25 ;  /* 0x000000190c008986 */ /* 0x0001e8000c101914 */
[----:B------:R-:W2:Y:S04]  /*0c50*/  @!P1 LDG.E R18, desc[UR20][R18.64] ;  /* 0x0000001412129981 */ /* 0x000ea8000c1e1900 */
[----:B------:R-:W2:Y:S01]  /*0c60*/  @!P1 LDG.E R21, desc[UR20][R20.64] ;  /* 0x0000001414159981 */ /* 0x000ea2000c1e1900 */
[----:B------:R-:W-:Y:S02]  /*0c70*/  VIADD R29, R11, 0x100 ;  /* 0x000001000b1d7836 */ /* 0x000fe40000000000 */
        /* <DEDUP_REMOVED lines=8> */
[----:B0-----:R-:W-:Y:S02]  /*0d00*/  VIADD R25, R11, 0x180 ;  /* 0x000001800b197836 */ /* 0x001fe40000000000 */
        /* <DEDUP_REMOVED lines=8> */
[----:B-1----:R-:W-:Y:S01]  /*0d90*/  @!P1 IMAD.WIDE R14, R25, 0x4, R6 ;  /* 0x00000004190e9825 */ /* 0x002fe200078e0206 */
[----:B------:R-:W-:-:S03]  /*0da0*/  IADD3 R0, PT, PT, R0, 0x4, RZ ;  /* 0x0000000400007810 */ /* 0x000fc60007ffe0ff */
[----:B--2---:R-:W-:-:S05]  /*0db0*/  @!P1 IMAD.IADD R17, R12, 0x1, R19 ;  /* 0x000000010c119824 */ /* 0x004fca00078e0213 */
[----:B------:R0:W-:Y:S02]  /*0dc0*/  @!P1 STG.E desc[UR20][R14.64], R17 ;  /* 0x000000110e009986 */ /* 0x0001e4000c101914 */
.L_x_17:
[----:B------:R-:W-:Y:S05]  /*0dd0*/  @!P2 EXIT ;  /* 0x000000000000a94d */ /* 0x000fea0003800000 */
[----:B------:R-:W-:Y:S02]  /*0de0*/  ISETP.NE.AND P0, PT, R24, 0x1, PT ;  /* 0x000000011800780c */ /* 0x000fe40003f05270 */
[----:B------:R-:W-:-:S04]  /*0df0*/  LOP3.LUT R8, R8, 0x1, RZ, 0xc0, !PT ;  /* 0x0000000108087812 */ /* 0x000fc800078ec0ff */
[----:B------:R-:W-:-:S07]  /*0e00*/  ISETP.NE.U32.AND P2, PT, R8, 0x1, PT ;  /* 0x000000010800780c */ /* 0x000fce0003f45070 */
[----:B------:R-:W-:Y:S06]  /*0e10*/  @!P0 BRA `(.L_x_18) ;  /* 0x00000000004c8947 */ /* 0x000fec0003800000 */
[----:B01234-:R-:W-:-:S05]  /*0e20*/  IMAD R15, R0, 0x80, R9 ;  /* 0x00000080000f7824 */ /* 0x01ffca00078e0209 */
[----:B------:R-:W-:-:S13]  /*0e30*/  ISETP.GE.AND P0, PT, R15, UR8, PT ;  /* 0x000000080f007c0c */ /* 0x000fda000bf06270 */
[----:B------:R-:W-:-:S04]  /*0e40*/  @!P0 IMAD.WIDE R10, R15, 0x4, R2 ;  /* 0x000000040f0a8825 */ /* 0x000fc800078e0202 */
[C---:B------:R-:W-:Y:S02]  /*0e50*/  @!P0 IMAD.WIDE R12, R15.reuse, 0x4, R4 ;  /* 0x000000040f0c8825 */ /* 0x040fe400078e0204 */
[----:B------:R-:W2:Y:S04]  /*0e60*/  @!P0 LDG.E R10, desc[UR20][R10.64] ;  /* 0x000000140a0a8981 */ /* 0x000ea8000c1e1900 */
[----:B------:R-:W2:Y:S01]  /*0e70*/  @!P0 LDG.E R13, desc[UR20][R12.64] ;  /* 0x000000140c0d8981 */ /* 0x000ea2000c1e1900 */
[C---:B------:R-:W-:Y:S01]  /*0e80*/  IADD3 R23, PT, PT, R15.reuse, 0x80, RZ ;  /* 0x000000800f177810 */ /* 0x040fe20007ffe0ff */
[----:B------:R-:W-:-:S03]  /*0e90*/  @!P0 IMAD.WIDE R14, R15, 0x4, R6 ;  /* 0x000000040f0e8825 */ /* 0x000fc600078e0206 */
[----:B------:R-:W-:-:S13]  /*0ea0*/  ISETP.GE.AND P1, PT, R23, UR8, PT ;  /* 0x0000000817007c0c */ /* 0x000fda000bf26270 */
[----:B------:R-:W-:-:S04]  /*0eb0*/  @!P1 IMAD.WIDE R16, R23, 0x4, R2 ;  /* 0x0000000417109825 */ /* 0x000fc800078e0202 */
[----:B------:R-:W-:-:S04]  /*0ec0*/  @!P1 IMAD.WIDE R18, R23, 0x4, R4 ;  /* 0x0000000417129825 */ /* 0x000fc800078e0204 */
[----:B--2---:R-:W-:-:S05]  /*0ed0*/  @!P0 IMAD.IADD R21, R10, 0x1, R13 ;  /* 0x000000010a158824 */ /* 0x004fca00078e020d */
[----:B------:R0:W-:Y:S04]  /*0ee0*/  @!P0 STG.E desc[UR20][R14.64], R21 ;  /* 0x000000150e008986 */ /* 0x0001e8000c101914 */
[----:B------:R-:W2:Y:S04]  /*0ef0*/  @!P1 LDG.E R16, desc[UR20][R16.64] ;  /* 0x0000001410109981 */ /* 0x000ea8000c1e1900 */
[----:B------:R-:W2:Y:S01]  /*0f00*/  @!P1 LDG.E R19, desc[UR20][R18.64] ;  /* 0x0000001412139981 */ /* 0x000ea2000c1e1900 */
[----:B------:R-:W-:-:S04]  /*0f10*/  @!P1 IMAD.WIDE R10, R23, 0x4, R6 ;  /* 0x00000004170a9825 */ /* 0x000fc800078e0206 */
[----:B------:R-:W-:Y:S01]  /*0f20*/  VIADD R0, R0, 0x2 ;  /* 0x0000000200007836 */ /* 0x000fe20000000000 */
[----:B--2---:R-:W-:-:S05]  /*0f30*/  @!P1 IADD3 R13, PT, PT, R16, R19, RZ ;  /* 0x00000013100d9210 */ /* 0x004fca0007ffe0ff */
[----:B------:R0:W-:Y:S02]  /*0f40*/  @!P1 STG.E desc[UR20][R10.64], R13 ;  /* 0x0000000d0a009986 */ /* 0x0001e4000c101914 */
.L_x_18:
[----:B------:R-:W-:Y:S05]  /*0f50*/  @P2 EXIT ;  /* 0x000000000000294d */ /* 0x000fea0003800000 */
[----:B0-----:R-:W-:-:S04]  /*0f60*/  LEA R9, R0, R9, 0x7 ;  /* 0x0000000900097211 */ /* 0x001fc800078e38ff */
[----:B------:R-:W-:-:S13]  /*0f70*/  ISETP.GE.AND P0, PT, R9, UR8, PT ;  /* 0x0000000809007c0c */ /* 0x000fda000bf06270 */
[----:B------:R-:W-:Y:S05]  /*0f80*/  @P0 EXIT ;  /* 0x000000000000094d */ /* 0x000fea0003800000 */
[----:B------:R-:W-:-:S04]  /*0f90*/  IMAD.WIDE R2, R9, 0x4, R2 ;  /* 0x0000000409027825 */ /* 0x000fc800078e0202 */
[C---:B------:R-:W-:Y:S02]  /*0fa0*/  IMAD.WIDE R4, R9.reuse, 0x4, R4 ;  /* 0x0000000409047825 */ /* 0x040fe400078e0204 */
[----:B------:R-:W5:Y:S04]  /*0fb0*/  LDG.E R2, desc[UR20][R2.64] ;  /* 0x0000001402027981 */ /* 0x000f68000c1e1900 */
[----:B------:R-:W5:Y:S01]  /*0fc0*/  LDG.E R5, desc[UR20][R4.64] ;  /* 0x0000001404057981 */ /* 0x000f62000c1e1900 */
[----:B------:R-:W-:-:S04]  /*0fd0*/  IMAD.WIDE R6, R9, 0x4, R6 ;  /* 0x0000000409067825 */ /* 0x000fc800078e0206 */
[----:B-----5:R-:W-:-:S05]  /*0fe0*/  IMAD.IADD R9, R2, 0x1, R5 ;  /* 0x0000000102097824 */ /* 0x020fca00078e0205 */
[----:B------:R-:W-:Y:S01]  /*0ff0*/  STG.E desc[UR20][R6.64], R9 ;  /* 0x0000000906007986 */ /* 0x000fe2000c101914 */
[----:B------:R-:W-:Y:S05]  /*1000*/  EXIT ;  /* 0x000000000000794d */ /* 0x000fea0003800000 */
.L_x_0:
[----:B------:R-:W-:-:S06]  /*1010*/  UISETP.GE.AND UP0, UPT, UR9, 0x1, UPT ;  /* 0x000000010900788c */ /* 0x000fcc000bf06270 */
[----:B------:R-:W-:-:S13]  /*1020*/  PLOP3.LUT P0, PT, PT, PT, UP0, 0x80, 0x8 ;  /* 0x000000000008781c */ /* 0x000fda0003f0f008 */
[----:B------:R-:W-:Y:S05]  /*1030*/  @!P0 EXIT ;  /* 0x000000000000894d */ /* 0x000fea0003800000 */
[----:B------:R-:W0:Y:S01]  /*1040*/  LDCU UR12, c[0x0][0x388] ;  /* 0x00007100ff0c77ac */ /* 0x000e220008000800 */
[----:B------:R-:W1:Y:S01]  /*1050*/  S2R R9, SR_TID.X ;  /* 0x0000000000097919 */ /* 0x000e620000002100 */
[----:B------:R-:W-:Y:S01]  /*1060*/  UISETP.GE.U32.AND UP0, UPT, UR9, 0x10, UPT ;  /* 0x000000100900788c */ /* 0x000fe2000bf06070 */
[----:B------:R-:W-:Y:S01]  /*1070*/  UMOV UR4, URZ ;  /* 0x000000ff00047c82 */ /* 0x000fe20008000000 */
[----:B0-----:R-:W-:-:S06]  /*1080*/  ULOP3.LUT UR30, UR12, 0xf, URZ, 0xc0, !UPT ;  /* 0x0000000f0c1e7892 */ /* 0x001fcc000f8ec0ff */
[----:B------:R-:W-:Y:S01]  /*1090*/  ISETP.NE.AND P0, PT, RZ, UR30, PT ;  /* 0x0000001eff007c0c */ /* 0x000fe2000bf05270 */
[----:B------:R-:W-:-:S12]  /*10a0*/  BRA.U !UP0, `(.L_x_19) ;  /* 0x0000000508a47547 */ /* 0x000fd8000b800000 */
[----:B------:R-:W0:Y:S01]  /*10b0*/  LDC.64 R4, c[0x0][0x398] ;  /* 0x0000e600ff047b82 */ /* 0x000e220000000a00 */
[----:B------:R-:W-:Y:S02]  /*10c0*/  HFMA2 R2, -RZ, RZ, 0, 0.0001220703125 ;  /* 0x00000800ff027431 */ /* 0x000fe400000001ff */
[----:B------:R-:W-:Y:S01]  /*10d0*/  IMAD.MOV.U32 R3, RZ, RZ, 0x0 ;  /* 0x00000000ff037424 */ /* 0x000fe200078e00ff */
[----:B------:R-:W-:Y:S01]  /*10e0*/  ULEA UR7, UP1, UR6, 0x600, 0x2 ;  /* 0x0000060006077891 */ /* 0x000fe2000f8210ff */
[C---:B-1----:R-:W-:Y:S01]  /*10f0*/  IADD3 R6, PT, PT, R9.reuse, 0x480, RZ ;  /* 0x0000048009067810 */ /* 0x042fe20007ffe0ff */
[----:B------:R-:W-:Y:S02]  /*1100*/  UIADD3 UR14, UP0, UPT, UR13, UR16, URZ ;  /* 0x000000100d0e7290 */ /* 0x000fe4000ff1e0ff */
[----:B------:R-:W-:Y:S02]  /*1110*/  UIADD3 UR8, UP2, UPT, UR7, UR18, URZ ;  /* 0x0000001207087290 */ /* 0x000fe4000ff5e0ff */
[----:B------:R-:W-:Y:S01]  /*1120*/  UIADD3.X UR18, UPT, UPT, UR15, UR17, URZ, UP0, !UPT ;  /* 0x000000110f127290 */ /* 0x000fe200087fe4ff */
[----:B------:R-:W-:Y:S01]  /*1130*/  IMAD.WIDE.U32 R2, R9, 0x4, R2 ;  /* 0x0000000409027825 */ /* 0x000fe200078e0002 */
[----:B------:R-:W-:-:S02]  /*1140*/  ULEA.HI.X UR10, UR6, URZ, UR10, 0x2, UP1 ;  /* 0x000000ff060a7291 */ /* 0x000fc400088f140a */
[----:B------:R-:W-:Y:S01]  /*1150*/  ULOP3.LUT UR4, UR9, 0x7ffffff0, URZ, 0xc0, !UPT ;  /* 0x7ffffff009047892 */ /* 0x000fe2000f8ec0ff */
[C---:B------:R-:W-:Y:S01]  /*1160*/  IADD3 R7, P1, PT, R2.reuse, UR28, RZ ;  /* 0x0000001c02077c10 */ /* 0x040fe2000ff3e0ff */
[----:B------:R-:W-:Y:S01]  /*1170*/  UIADD3 UR6, UP0, UPT, UR7, UR28, URZ ;  /* 0x0000001c07067290 */ /* 0x000fe2000ff1e0ff */
[----:B------:R-:W-:Y:S01]  /*1180*/  IADD3 R16, P2, PT, R2, UR16, RZ ;  /* 0x0000001002107c10 */ /* 0x000fe2000ff5e0ff */
[----:B------:R-:W-:Y:S01]  /*1190*/  UIADD3 UR11, UPT, UPT, -UR4, URZ, URZ ;  /* 0x000000ff040b7290 */ /* 0x000fe2000fffe1ff */
[C---:B------:R-:W-:Y:S01]  /*11a0*/  IADD3.X R17, PT, PT, R3.reuse, UR29, RZ, P1, !PT ;  /* 0x0000001d03117c10 */ /* 0x040fe20008ffe4ff */
[----:B------:R-:W-:Y:S01]  /*11b0*/  UIADD3.X UR9, UPT, UPT, UR10, UR19, URZ, UP2, !UPT ;  /* 0x000000130a097290 */ /* 0x000fe200097fe4ff */
[----:B------:R-:W-:Y:S01]  /*11c0*/  IADD3.X R0, PT, PT, R3, UR17, RZ, P2, !PT ;  /* 0x0000001103007c10 */ /* 0x000fe200097fe4ff */
[----:B------:R-:W-:Y:S01]  /*11d0*/  UIADD3.X UR7, UPT, UPT, UR10, UR29, URZ, UP0, !UPT ;  /* 0x0000001d0a077290 */ /* 0x000fe200087fe4ff */
[----:B0-----:R-:W-:-:S11]  /*11e0*/  IMAD.WIDE.U32 R2, R9, 0x4, R4 ;  /* 0x0000000409027825 */ /* 0x001fd600078e0004 */
.L_x_20:
[----:B------:R-:W-:Y:S02]  /*11f0*/  IADD3 R10, P1, PT, R2, UR13, RZ ;  /* 0x0000000d020a7c10 */ /* 0x000fe4000ff3e0ff */
[----:B---3--:R-:W-:Y:S02]  /*1200*/  IADD3 R8, P2, PT, R7, UR13, RZ ;  /* 0x0000000d07087c10 */ /* 0x008fe4000ff5e0ff */
[----:B------:R-:W-:Y:S02]  /*1210*/  IADD3.X R11, PT, PT, R3, UR15, RZ, P1, !PT ;  /* 0x0000000f030b7c10 */ /* 0x000fe40008ffe4ff */
[----:B------:R-:W-:-:S03]  /*1220*/  IADD3.X R9, PT, PT, R17, UR15, RZ, P2, !PT ;  /* 0x0000000f11097c10 */ /* 0x000fc600097fe4ff */
[----:B------:R-:W2:Y:S04]  /*1230*/  LDG.E R12, desc[UR20][R10.64] ;  /* 0x000000140a0c7981 */ /* 0x000ea8000c1e1900 */
[----:B------:R-:W2:Y:S01]  /*1240*/  LDG.E R13, desc[UR20][R8.64+-0x800] ;  /* 0xfff80014080d7981 */ /* 0x000ea2000c1e1900 */
[----:B------:R-:W-:-:S04]  /*1250*/  IADD3 R4, P1, PT, R16, UR13, RZ ;  /* 0x0000000d10047c10 */ /* 0x000fc8000ff3e0ff */
[----:B------:R-:W-:Y:S01]  /*1260*/  IADD3.X R5, PT, PT, R0, UR15, RZ, P1, !PT ;  /* 0x0000000f00057c10 */ /* 0x000fe20008ffe4ff */
[----:B--2---:R-:W-:-:S05]  /*1270*/  IMAD.IADD R13, R12, 0x1, R13 ;  /* 0x000000010c0d7824 */ /* 0x004fca00078e020d */
[----:B------:R0:W-:Y:S04]  /*1280*/  STG.E desc[UR20][R4.64+-0x800], R13 ;  /* 0xfff8000d04007986 */ /* 0x0001e8000c101914 */
[----:B------:R-:W2:Y:S04]  /*1290*/  LDG.E R12, desc[UR20][R10.64+0x200] ;  /* 0x000200140a0c7981 */ /* 0x000ea8000c1e1900 */
[----:B------:R-:W2:Y:S02]  /*12a0*/  LDG.E R15, desc[UR20][R8.64+-0x600] ;  /* 0xfffa0014080f7981 */ /* 0x000ea4000c1e1900 */
[----:B--2---:R-:W-:-:S05]  /*12b0*/  IADD3 R15, PT, PT, R12, R15, RZ ;  /* 0x0000000f0c0f7210 */ /* 0x004fca0007ffe0ff */
[----:B------:R1:W-:Y:S04]  /*12c0*/  STG.E desc[UR20][R4.64+-0x600], R15 ;  /* 0xfffa000f04007986 */ /* 0x0003e8000c101914 */
[----:B------:R-:W2:Y:S04]  /*12d0*/  LDG.E R12, desc[UR20][R10.64+0x400] ;  /* 0x000400140a0c7981 */ /* 0x000ea8000c1e1900 */
[----:B------:R-:W2:Y:S02]  /*12e0*/  LDG.E R19, desc[UR20][R8.64+-0x400] ;  /* 0xfffc001408137981 */ /* 0x000ea4000c1e1900 */
[----:B--2---:R-:W-:-:S05]  /*12f0*/  IMAD.IADD R19, R12, 0x1, R19 ;  /* 0x000000010c137824 */ /* 0x004fca00078e0213 */
[----:B------:R2:W-:Y:S04]  /*1300*/  STG.E desc[UR20][R4.64+-0x400], R19 ;  /* 0xfffc001304007986 */ /* 0x0005e8000c101914 */
[----:B------:R-:W3:Y:S04]  /*1310*/  LDG.E R12, desc[UR20][R10.64+0x600] ;  /* 0x000600140a0c7981 */ /* 0x000ee8000c1e1900 */
[----:B------:R-:W3:Y:S02]  /*1320*/  LDG.E R21, desc[UR20][R8.64+-0x200] ;  /* 0xfffe001408157981 */ /* 0x000ee4000c1e1900 */
[----:B---3--:R-:W-:-:S05]  /*1330*/  IADD3 R21, PT, PT, R12, R21, RZ ;  /* 0x000000150c157210 */ /* 0x008fca0007ffe0ff */
[----:B------:R3:W-:Y:S04]  /*1340*/  STG.E desc[UR20][R4.64+-0x200], R21 ;  /* 0xfffe001504007986 */ /* 0x0007e8000c101914 */
[----:B------:R-:W4:Y:S04]  /*1350*/  LDG.E R12, desc[UR20][R10.64+0x800] ;  /* 0x000800140a0c7981 */ /* 0x000f28000c1e1900 */
[----:B0-----:R-:W4:Y:S02]  /*1360*/  LDG.E R13, desc[UR20][R8.64] ;  /* 0x00000014080d7981 */ /* 0x001f24000c1e1900 */
[----:B----4-:R-:W-:-:S05]  /*1370*/  IMAD.IADD R13, R12, 0x1, R13 ;  /* 0x000000010c0d7824 */ /* 0x010fca00078e020d */
[----:B------:R0:W-:Y:S04]  /*1380*/  STG.E desc[UR20][R4.64], R13 ;  /* 0x0000000d04007986 */ /* 0x0001e8000c101914 */
[----:B------:R-:W4:Y:S04]  /*1390*/  LDG.E R12, desc[UR20][R10.64+0xa00] ;  /* 0x000a00140a0c7981 */ /* 0x000f28000c1e1900 */
[----:B-1----:R-:W4:Y:S02]  /*13a0*/  LDG.E R15, desc[UR20][R8.64+0x200] ;  /* 0x00020014080f7981 */ /* 0x002f24000c1e1900 */
[----:B----4-:R-:W-:-:S05]  /*13b0*/  IADD3 R15, PT, PT, R12, R15, RZ ;  /* 0x0000000f0c0f7210 */ /* 0x010fca0007ffe0ff */
[----:B------:R1:W-:Y:S04]  /*13c0*/  STG.E desc[UR20][R4.64+0x200], R15 ;  /* 0x0002000f04007986 */ /* 0x0003e8000c101914 */
[----:B------:R-:W4:Y:S04]  /*13d0*/  LDG.E R12, desc[UR20][R10.64+0xc00] ;  /* 0x000c00140a0c7981 */ /* 0x000f28000c1e1900 */
[----:B--2---:R-:W4:Y:S02]  /*13e0*/  LDG.E R19, desc[UR20][R8.64+0x400] ;  /* 0x0004001408137981 */ /* 0x004f24000c1e1900 */
[----:B----4-:R-:W-:-:S05]  /*13f0*/  IMAD.IADD R19, R12, 0x1, R19 ;  /* 0x000000010c137824 */ /* 0x010fca00078e0213 */
[----:B------:R2:W-:Y:S04]  /*1400*/  STG.E desc[UR20][R4.64+0x400], R19 ;  /* 0x0004001304007986 */ /* 0x0005e8000c101914 */
[----:B------:R-:W4:Y:S04]  /*1410*/  LDG.E R12, desc[UR20][R10.64+0xe00] ;  /* 0x000e00140a0c7981 */ /* 0x000f28000c1e1900 */
[----:B---3--:R-:W4:Y:S02]  /*1420*/  LDG.E R21, desc[UR20][R8.64+0x600] ;  /* 0x0006001408157981 */ /* 0x008f24000c1e1900 */
[----:B----4-:R-:W-:-:S05]  /*1430*/  IADD3 R21, PT, PT, R12, R21, RZ ;  /* 0x000000150c157210 */ /* 0x010fca0007ffe0ff */
[----:B------:R-:W-:Y:S04]  /*1440*/  STG.E desc[UR20][R4.64+0x600], R21 ;  /* 0x0006001504007986 */ /* 0x000fe8000c101914 */
[----:B------:R-:W3:Y:S04]  /*1450*/  LDG.E R18, desc[UR20][R10.64+0x1000] ;  /* 0x001000140a127981 */ /* 0x000ee8000c1e1900 */
[----:B------:R-:W3:Y:S01]  /*1460*/  LDG.E R23, desc[UR20][R8.64+0x800] ;  /* 0x0008001408177981 */ /* 0x000ee2000c1e1900 */
[----:B0-----:R-:W-:Y:S01]  /*1470*/  MOV R13, UR9 ;  /* 0x00000009000d7c02 */ /* 0x001fe20008000f00 */
[----:B------:R-:W-:Y:S01]  /*1480*/  IMAD.U32 R12, RZ, RZ, UR8 ;  /* 0x00000008ff0c7e24 */ /* 0x000fe2000f8e00ff */
[----:B-1----:R-:W-:Y:S01]  /*1490*/  MOV R15, UR7 ;  /* 0x00000007000f7c02 */ /* 0x002fe20008000f00 */
[----:B------:R-:W-:-:S02]  /*14a0*/  IMAD.U32 R14, RZ, RZ, UR6 ;  /* 0x00000006ff0e7e24 */ /* 0x000fc4000f8e00ff */
[----:B------:R-:W-:-:S04]  /*14b0*/  IMAD.WIDE R12, R6, 0x4, R12 ;  /* 0x00000004060c7825 */ /* 0x000fc800078e020c */
[----:B------:R-:W-:-:S04]  /*14c0*/  IMAD.WIDE R14, R6, 0x4, R14 ;  /* 0x00000004060e7825 */ /* 0x000fc800078e020e */
[----:B---3--:R-:W-:-:S05]  /*14d0*/  IMAD.IADD R23, R18, 0x1, R23 ;  /* 0x0000000112177824 */ /* 0x008fca00078e0217 */
[----:B------:R0:W-:Y:S04]  /*14e0*/  STG.E desc[UR20][R4.64+0x800], R23 ;  /* 0x0008001704007986 */ /* 0x0001e8000c101914 */
[----:B------:R-:W3:Y:S04]  /*14f0*/  LDG.E R18, desc[UR20][R12.64+-0x600] ;  /* 0xfffa00140c127981 */ /* 0x000ee8000c1e1900 */
[----:B------:R-:W3:Y:S01]  /*1500*/  LDG.E R11, desc[UR20][R14.64+-0x600] ;  /* 0xfffa00140e0b7981 */ /* 0x000ee2000c1e1900 */
[----:B------:R-:W-:Y:S01]  /*1510*/  MOV R8, UR14 ;  /* 0x0000000e00087c02 */ /* 0x000fe20008000f00 */
[----:B------:R-:W-:-:S04]  /*1520*/  IMAD.U32 R9, RZ, RZ, UR18 ;  /* 0x00000012ff097e24 */ /* 0x000fc8000f8e00ff */
[----:B------:R-:W-:Y:S01]  /*1530*/  IMAD.WIDE R8, R6, 0x4, R8 ;  /* 0x0000000406087825 */ /* 0x000fe200078e0208 */
[----:B---3--:R-:W-:-:S05]  /*1540*/  IADD3 R11, PT, PT, R18, R11, RZ ;  /* 0x0000000b120b7210 */ /* 0x008fca0007ffe0ff */
[----:B------:R1:W-:Y:S04]  /*1550*/  STG.E desc[UR20][R8.64], R11 ;  /* 0x0000000b08007986 */ /* 0x0003e8000c101914 */
[----:B------:R-:W3:Y:S04]  /*1560*/  LDG.E R10, desc[UR20][R12.64+-0x400] ;  /* 0xfffc00140c0a7981 */ /* 0x000ee8000c1e1900 */
[----:B--2---:R-:W3:Y:S02]  /*1570*/  LDG.E R19, desc[UR20][R14.64+-0x400] ;  /* 0xfffc00140e137981 */ /* 0x004ee4000c1e1900 */
[----:B---3--:R-:W-:-:S05]  /*1580*/  IMAD.IADD R19, R10, 0x1, R19 ;  /* 0x000000010a137824 */ /* 0x008fca00078e0213 */
[----:B------:R2:W-:Y:S04]  /*1590*/  STG.E desc[UR20][R8.64+0x200], R19 ;  /* 0x0002001308007986 */ /* 0x0005e8000c101914 */
[----:B0-----:R-:W3:Y:S04]  /*15a0*/  LDG.E R4, desc[UR20][R12.64+-0x200] ;  /* 0xfffe00140c047981 */ /* 0x001ee8000c1e1900 */
[----:B------:R-:W3:Y:S02]  /*15b0*/  LDG.E R5, desc[UR20][R14.64+-0x200] ;  /* 0xfffe00140e057981 */ /* 0x000ee4000c1e1900 */
[----:B---3--:R-:W-:-:S05]  /*15c0*/  IADD3 R5, PT, PT, R4, R5, RZ ;  /* 0x0000000504057210 */ /* 0x008fca0007ffe0ff */
[----:B------:R0:W-:Y:S04]  /*15d0*/  STG.E desc[UR20][R8.64+0x400], R5 ;  /* 0x0004000508007986 */ /* 0x0001e8000c101914 */
[----:B------:R-:W3:Y:S04]  /*15e0*/  LDG.E R4, desc[UR20][R12.64] ;  /* 0x000000140c047981 */ /* 0x000ee8000c1e1900 */
[----:B------:R-:W3:Y:S02]  /*15f0*/  LDG.E R21, desc[UR20][R14.64] ;  /* 0x000000140e157981 */ /* 0x000ee4000c1e1900 */
[----:B---3--:R-:W-:-:S05]  /*1600*/  IMAD.IADD R21, R4, 0x1, R21 ;  /* 0x0000000104157824 */ /* 0x008fca00078e0215 */
        /* <DEDUP_REMOVED lines=9> */
[----:B------:R-:W2:Y:S04]  /*16a0*/  LDG.E R4, desc[UR20][R12.64+0x600] ;  /* 0x000600140c047981 */ /* 0x000ea8000c1e1900 */
[----:B0-----:R-:W2:Y:S01]  /*16b0*/  LDG.E R5, desc[UR20][R14.64+0x600] ;  /* 0x000600140e057981 */ /* 0x001ea2000c1e1900 */
[----:B------:R-:W-:Y:S01]  /*16c0*/  UIADD3 UR13, UP0, UPT, UR13, 0x2000, URZ ;  /* 0x000020000d0d7890 */ /* 0x000fe2000ff1e0ff */
[----:B------:R-:W-:Y:S01]  /*16d0*/  VIADD R6, R6, 0x800 ;  /* 0x0000080006067836 */ /* 0x000fe20000000000 */
[----:B------:R-:W-:-:S02]  /*16e0*/  UIADD3 UR11, UPT, UPT, UR11, 0x10, URZ ;  /* 0x000000100b0b7890 */ /* 0x000fc4000fffe0ff */
[----:B------:R-:W-:Y:S02]  /*16f0*/  UIADD3.X UR15, UPT, UPT, URZ, UR15, URZ, UP0, !UPT ;  /* 0x0000000fff0f7290 */ /* 0x000fe400087fe4ff */
[----:B------:R-:W-:Y:S01]  /*1700*/  UISETP.NE.AND UP0, UPT, UR11, URZ, UPT ;  /* 0x000000ff0b00728c */ /* 0x000fe2000bf05270 */
[----:B--2---:R-:W-:-:S05]  /*1710*/  IADD3 R5, PT, PT, R4, R5, RZ ;  /* 0x0000000504057210 */ /* 0x004fca0007ffe0ff */
[----:B------:R3:W-:Y:S03]  /*1720*/  STG.E desc[UR20][R8.64+0xc00], R5 ;  /* 0x000c000508007986 */ /* 0x0007e6000c101914 */
[----:B------:R-:W-:Y:S05]  /*1730*/  BRA.U UP0, `(.L_x_20) ;  /* 0xfffffff900ac7547 */ /* 0x000fea000b83ffff */
.L_x_19:
[----:B------:R-:W-:Y:S05]  /*1740*/  @!P0 EXIT ;  /* 0x000000000000894d */ /* 0x000fea0003800000 */
[----:B------:R-:W0:Y:S01]  /*1750*/  LDCU.128 UR8, c[0x0][0x390] ;  /* 0x00007200ff0877ac */ /* 0x000e220008000c00 */
[----:B------:R-:W2:Y:S01]  /*1760*/  S2R R0, SR_TID.X ;  /* 0x0000000000007919 */ /* 0x000ea20000002100 */
[----:B------:R-:W-:Y:S01]  /*1770*/  USHF.L.U32 UR6, UR12, 0x7, URZ ;  /* 0x000000070c067899 */ /* 0x000fe200080006ff */
[----:B------:R-:W4:Y:S03]  /*1780*/  LDCU.64 UR14, c[0x0][0x3a0] ;  /* 0x00007400ff0e77ac */ /* 0x000f260008000a00 */
[----:B------:R-:W-:Y:S02]  /*1790*/  USHF.R.S32.HI UR13, URZ, 0x1f, UR6 ;  /* 0x0000001fff0d7899 */ /* 0x000fe40008011406 */
[----:B------:R-:W-:Y:S02]  /*17a0*/  UIMAD.WIDE.U32 UR6, UR6, UR5, URZ ;  /* 0x00000005060672a5 */ /* 0x000fe4000f8e00ff */
[----:B------:R-:W-:-:S02]  /*17b0*/  UIMAD UR13, UR13, UR5, URZ ;  /* 0x000000050d0d72a4 */ /* 0x000fc4000f8e02ff */
[----:B------:R-:W-:Y:S02]  /*17c0*/  USHF.L.U32 UR5, UR6, 0x2, URZ ;  /* 0x0000000206057899 */ /* 0x000fe400080006ff */
[----:B------:R-:W-:Y:S02]  /*17d0*/  UIADD3 UR13, UPT, UPT, UR7, UR13, URZ ;  /* 0x0000000d070d7290 */ /* 0x000fe4000fffe0ff */
[----:B0-----:R-:W-:Y:S02]  /*17e0*/  UIADD3 UR10, UP0, UPT, UR5, UR10, URZ ;  /* 0x0000000a050a7290 */ /* 0x001fe4000ff1e0ff */
[----:B------:R-:W-:Y:S02]  /*17f0*/  USHF.L.U64.HI UR13, UR6, 0x2, UR13 ;  /* 0x00000002060d7899 */ /* 0x000fe4000801020d */
[----:B------:R-:W-:Y:S02]  /*1800*/  UIADD3 UR8, UP2, UPT, UR5, UR8, URZ ;  /* 0x0000000805087290 */ /* 0x000fe4000ff5e0ff */
[----:B------:R-:W-:Y:S01]  /*1810*/  UIADD3.X UR11, UPT, UPT, UR13, UR11, URZ, UP0, !UPT ;  /* 0x0000000b0d0b7290 */ /* 0x000fe200087fe4ff */
[----:B------:R-:W-:Y:S01]  /*1820*/  MOV R6, UR10 ;  /* 0x0000000a00067c02 */ /* 0x000fe20008000f00 */
[----:B------:R-:W-:-:S02]  /*1830*/  UISETP.GE.U32.AND UP0, UPT, UR30, 0x8, UPT ;  /* 0x000000081e00788c */ /* 0x000fc4000bf06070 */
[----:B----4-:R-:W-:Y:S01]  /*1840*/  UIADD3 UR14, UP1, UPT, UR5, UR14, URZ ;  /* 0x0000000e050e7290 */ /* 0x010fe2000ff3e0ff */
[----:B------:R-:W-:Y:S01]  /*1850*/  MOV R2, UR8 ;  /* 0x0000000800027c02 */ /* 0x000fe20008000f00 */
[----:B------:R-:W-:Y:S01]  /*1860*/  ULOP3.LUT UR16, UR12, 0x7, URZ, 0xc0, !UPT ;  /* 0x000000070c107892 */ /* 0x000fe2000f8ec0ff */
[----:B------:R-:W-:Y:S01]  /*1870*/  IMAD.U32 R7, RZ, RZ, UR11 ;  /* 0x0000000bff077e24 */ /* 0x000fe2000f8e00ff */
[----:B------:R-:W-:Y:S02]  /*1880*/  UIADD3.X UR9, UPT, UPT, UR13, UR9, URZ, UP2, !UPT ;  /* 0x000000090d097290 */ /* 0x000fe400097fe4ff */
[----:B------:R-:W-:Y:S01]  /*1890*/  UIADD3.X UR15, UPT, UPT, UR13, UR15, URZ, UP1, !UPT ;  /* 0x0000000f0d0f7290 */ /* 0x000fe20008ffe4ff */
[----:B------:R-:W-:Y:S01]  /*18a0*/  IMAD.U32 R4, RZ, RZ, UR14 ;  /* 0x0000000eff047e24 */ /* 0x000fe2000f8e00ff */
[----:B------:R-:W-:Y:S02]  /*18b0*/  ISETP.NE.AND P0, PT, RZ, UR16, PT ;  /* 0x00000010ff007c0c */ /* 0x000fe4000bf05270 */
[----:B------:R-:W-:-:S02]  /*18c0*/  IMAD.U32 R3, RZ, RZ, UR9 ;  /* 0x00000009ff037e24 */ /* 0x000fc4000f8e00ff */
[----:B---3--:R-:W-:Y:S01]  /*18d0*/  MOV R5, UR15 ;  /* 0x0000000f00057c02 */ /* 0x008fe20008000f00 */
[----:B--2---:R-:W-:Y:S08]  /*18e0*/  BRA.U !UP0, `(.L_x_21) ;  /* 0x0000000108987547 */ /* 0x004ff0000b800000 */
[----:B------:R-:W-:-:S05]  /*18f0*/  MOV R13, UR4 ;  /* 0x00000004000d7c02 */ /* 0x000fca0008000f00 */
[----:B------:R-:W-:-:S04]  /*1900*/  IMAD R13, R13, 0x80, R0 ;  /* 0x000000800d0d7824 */ /* 0x000fc800078e0200 */
[----:B------:R-:W-:-:S04]  /*1910*/  IMAD.WIDE R10, R13, 0x4, R6 ;  /* 0x000000040d0a7825 */ /* 0x000fc800078e0206 */
[C---:B-1----:R-:W-:Y:S01]  /*1920*/  IMAD.WIDE R8, R13.reuse, 0x4, R4 ;  /* 0x000000040d087825 */ /* 0x042fe200078e0204 */
[----:B------:R-:W2:Y:S04]  /*1930*/  LDG.E R14, desc[UR20][R10.64] ;  /* 0x000000140a0e7981 */ /* 0x000ea8000c1e1900 */
[----:B------:R-:W2:Y:S01]  /*1940*/  LDG.E R15, desc[UR20][R8.64] ;  /* 0x00000014080f7981 */ /* 0x000ea2000c1e1900 */
[----:B------:R-:W-:Y:S01]  /*1950*/  IMAD.WIDE R12, R13, 0x4, R2 ;  /* 0x000000040d0c7825 */ /* 0x000fe200078e0202 */
[----:B--2---:R-:W-:-:S05]  /*1960*/  IADD3 R15, PT, PT, R14, R15, RZ ;  /* 0x0000000f0e0f7210 */ /* 0x004fca0007ffe0ff */
[----:B------:R0:W-:Y:S04]  /*1970*/  STG.E desc[UR20][R12.64], R15 ;  /* 0x0000000f0c007986 */ /* 0x0001e8000c101914 */
[----:B------:R-:W2:Y:S04]  /*1980*/  LDG.E R14, desc[UR20][R10.64+0x200] ;  /* 0x000200140a0e7981 */ /* 0x000ea8000c1e1900 */
[----:B------:R-:W2:Y:S02]  /*1990*/  LDG.E R17, desc[UR20][R8.64+0x200] ;  /* 0x0002001408117981 */ /* 0x000ea4000c1e1900 */
[----:B--2---:R-:W-:-:S05]  /*19a0*/  IMAD.IADD R17, R14, 0x1, R17 ;  /* 0x000000010e117824 */ /* 0x004fca00078e0211 */
[----:B------:R1:W-:Y:S04]  /*19b0*/  STG.E desc[UR20][R12.64+0x200], R17 ;  /* 0x000200110c007986 */ /* 0x0003e8000c101914 */
[----:B------:R-:W2:Y:S04]  /*19c0*/  LDG.E R14, desc[UR20][R10.64+0x400] ;  /* 0x000400140a0e7981 */ /* 0x000ea8000c1e1900 */
[----:B------:R-:W2:Y:S02]  /*19d0*/  LDG.E R19, desc[UR20][R8.64+0x400] ;  /* 0x0004001408137981 */ /* 0x000ea4000c1e1900 */
[----:B--2---:R-:W-:-:S05]  /*19e0*/  IADD3 R19, PT, PT, R14, R19, RZ ;  /* 0x000000130e137210 */ /* 0x004fca0007ffe0ff */
[----:B------:R2:W-:Y:S04]  /*19f0*/  STG.E desc[UR20][R12.64+0x400], R19 ;  /* 0x000400130c007986 */ /* 0x0005e8000c101914 */
[----:B------:R-:W3:Y:S04]  /*1a00*/  LDG.E R14, desc[UR20][R10.64+0x600] ;  /* 0x000600140a0e7981 */ /* 0x000ee8000c1e1900 */
[----:B------:R-:W3:Y:S02]  /*1a10*/  LDG.E R21, desc[UR20][R8.64+0x600] ;  /* 0x0006001408157981 */ /* 0x000ee4000c1e1900 */
[----:B---3--:R-:W-:-:S05]  /*1a20*/  IMAD.IADD R21, R14, 0x1, R21 ;  /* 0x000000010e157824 */ /* 0x008fca00078e0215 */
[----:B------:R3:W-:Y:S04]  /*1a30*/  STG.E desc[UR20][R12.64+0x600], R21 ;  /* 0x000600150c007986 */ /* 0x0007e8000c101914 */
[----:B------:R-:W4:Y:S04]  /*1a40*/  LDG.E R14, desc[UR20][R10.64+0x800] ;  /* 0x000800140a0e7981 */ /* 0x000f28000c1e1900 */
[----:B0-----:R-:W4:Y:S02]  /*1a50*/  LDG.E R15, desc[UR20][R8.64+0x800] ;  /* 0x00080014080f7981 */ /* 0x001f24000c1e1900 */
[----:B----4-:R-:W-:-:S05]  /*1a60*/  IADD3 R15, PT, PT, R14, R15, RZ ;  /* 0x0000000f0e0f7210 */ /* 0x010fca0007ffe0ff */
[----:B------:R0:W-:Y:S04]  /*1a70*/  STG.E desc[UR20][R12.64+0x800], R15 ;  /* 0x0008000f0c007986 */ /* 0x0001e8000c101914 */
[----:B------:R-:W4:Y:S04]  /*1a80*/  LDG.E R14, desc[UR20][R10.64+0xa00] ;  /* 0x000a00140a0e7981 */ /* 0x000f28000c1e1900 */
[----:B-1----:R-:W4:Y:S02]  /*1a90*/  LDG.E R17, desc[UR20][R8.64+0xa00] ;  /* 0x000a001408117981 */ /* 0x002f24000c1e1900 */
[----:B----4-:R-:W-:-:S05]  /*1aa0*/  IMAD.IADD R17, R14, 0x1, R17 ;  /* 0x000000010e117824 */ /* 0x010fca00078e0211 */
[----:B------:R0:W-:Y:S04]  /*1ab0*/  STG.E desc[UR20][R12.64+0xa00], R17 ;  /* 0x000a00110c007986 */ /* 0x0001e8000c101914 */
[----:B------:R-:W4:Y:S04]  /*1ac0*/  LDG.E R14, desc[UR20][R10.64+0xc00] ;  /* 0x000c00140a0e7981 */ /* 0x000f28000c1e1900 */
[----:B--2---:R-:W4:Y:S02]  /*1ad0*/  LDG.E R19, desc[UR20][R8.64+0xc00] ;  /* 0x000c001408137981 */ /* 0x004f24000c1e1900 */
[----:B----4-:R-:W-:-:S05]  /*1ae0*/  IADD3 R19, PT, PT, R14, R19, RZ ;  /* 0x000000130e137210 */ /* 0x010fca0007ffe0ff */
[----:B------:R0:W-:Y:S04]  /*1af0*/  STG.E desc[UR20][R12.64+0xc00], R19 ;  /* 0x000c00130c007986 */ /* 0x0001e8000c101914 */
[----:B------:R-:W2:Y:S04]  /*1b00*/  LDG.E R14, desc[UR20][R10.64+0xe00] ;  /* 0x000e00140a0e7981 */ /* 0x000ea8000c1e1900 */
[----:B---3--:R-:W2:Y:S01]  /*1b10*/  LDG.E R21, desc[UR20][R8.64+0xe00] ;  /* 0x000e001408157981 */ /* 0x008ea2000c1e1900 */
[----:B------:R-:W-:Y:S01]  /*1b20*/  UIADD3 UR4, UPT, UPT, UR4, 0x8, URZ ;  /* 0x0000000804047890 */ /* 0x000fe2000fffe0ff */
[----:B--2---:R-:W-:-:S05]  /*1b30*/  IMAD.IADD R21, R14, 0x1, R21 ;  /* 0x000000010e157824 */ /* 0x004fca00078e0215 */
[----:B------:R0:W-:Y:S06]  /*1b40*/  STG.E desc[UR20][R12.64+0xe00], R21 ;  /* 0x000e00150c007986 */ /* 0x0001ec000c101914 */
.L_x_21:
[----:B------:R-:W-:Y:S05]  /*1b50*/  @!P0 EXIT ;  /* 0x000000000000894d */ /* 0x000fea0003800000 */
[----:B------:R-:W-:Y:S02]  /*1b60*/  UISETP.GE.U32.AND UP0, UPT, UR16, 0x4, UPT ;  /* 0x000000041000788c */ /* 0x000fe4000bf06070 */
[----:B------:R-:W-:-:S06]  /*1b70*/  ULOP3.LUT UR5, UR12, 0x3, URZ, 0xc0, !UPT ;  /* 0x000000030c057892 */ /* 0x000fcc000f8ec0ff */
[----:B------:R-:W-:Y:S01]  /*1b80*/  ISETP.NE.AND P0, PT, RZ, UR5, PT ;  /* 0x00000005ff007c0c */ /* 0x000fe2000bf05270 */
[----:B------:R-:W-:-:S12]  /*1b90*/  BRA.U !UP0, `(.L_x_22) ;  /* 0x0000000108587547 */ /* 0x000fd8000b800000 */
[----:B------:R-:W-:-:S05]  /*1ba0*/  MOV R11, UR4 ;  /* 0x00000004000b7c02 */ /* 0x000fca0008000f00 */
[----:B------:R-:W-:-:S04]  /*1bb0*/  IMAD R11, R11, 0x80, R0 ;  /* 0x000000800b0b7824 */ /* 0x000fc800078e0200 */
[----:B------:R-:W-:-:S04]  /*1bc0*/  IMAD.WIDE R6, R11, 0x4, R6 ;  /* 0x000000040b067825 */ /* 0x000fc800078e0206 */
[C---:B------:R-:W-:Y:S01]  /*1bd0*/  IMAD.WIDE R4, R11.reuse, 0x4, R4 ;  /* 0x000000040b047825 */ /* 0x040fe200078e0204 */
[----:B------:R-:W2:Y:S04]  /*1be0*/  LDG.E R8, desc[UR20][R6.64] ;  /* 0x0000001406087981 */ /* 0x000ea8000c1e1900 */
[----:B-1----:R-:W2:Y:S01]  /*1bf0*/  LDG.E R9, desc[UR20][R4.64] ;  /* 0x0000001404097981 */ /* 0x002ea2000c1e1900 */
[----:B------:R-:W-:Y:S01]  /*1c00*/  IMAD.WIDE R2, R11, 0x4, R2 ;  /* 0x000000040b027825 */ /* 0x000fe200078e0202 */
[----:B--2---:R-:W-:-:S05]  /*1c10*/  IADD3 R9, PT, PT, R8, R9, RZ ;  /* 0x0000000908097210 */ /* 0x004fca0007ffe0ff */
[----:B------:R2:W-:Y:S04]  /*1c20*/  STG.E desc[UR20][R2.64], R9 ;  /* 0x0000000902007986 */ /* 0x0005e8000c101914 */
[----:B------:R-:W3:Y:S04]  /*1c30*/  LDG.E R8, desc[UR20][R6.64+0x200] ;  /* 0x0002001406087981 */ /* 0x000ee8000c1e1900 */
[----:B------:R-:W3:Y:S02]  /*1c40*/  LDG.E R11, desc[UR20][R4.64+0x200] ;  /* 0x00020014040b7981 */ /* 0x000ee4000c1e1900 */
[----:B---3--:R-:W-:-:S05]  /*1c50*/  IMAD.IADD R11, R8, 0x1, R11 ;  /* 0x00000001080b7824 */ /* 0x008fca00078e020b */
[----:B------:R2:W-:Y:S04]  /*1c60*/  STG.E desc[UR20][R2.64+0x200], R11 ;  /* 0x0002000b02007986 */ /* 0x0005e8000c101914 */
[----:B------:R-:W3:Y:S04]  /*1c70*/  LDG.E R8, desc[UR20][R6.64+0x400] ;  /* 0x0004001406087981 */ /* 0x000ee8000c1e1900 */
[----:B0-----:R-:W3:Y:S02]  /*1c80*/  LDG.E R13, desc[UR20][R4.64+0x400] ;  /* 0x00040014040d7981 */ /* 0x001ee4000c1e1900 */
[----:B---3--:R-:W-:-:S05]  /*1c90*/  IADD3 R13, PT, PT, R8, R13, RZ ;  /* 0x0000000d080d7210 */ /* 0x008fca0007ffe0ff */
[----:B------:R2:W-:Y:S04]  /*1ca0*/  STG.E desc[UR20][R2.64+0x400], R13 ;  /* 0x0004000d02007986 */ /* 0x0005e8000c101914 */
[----:B------:R-:W3:Y:S04]  /*1cb0*/  LDG.E R8, desc[UR20][R6.64+0x600] ;  /* 0x0006001406087981 */ /* 0x000ee8000c1e1900 */
[----:B------:R-:W3:Y:S01]  /*1cc0*/  LDG.E R15, desc[UR20][R4.64+0x600] ;  /* 0x00060014040f7981 */ /* 0x000ee2000c1e1900 */
[----:B------:R-:W-:Y:S01]  /*1cd0*/  UIADD3 UR4, UPT, UPT, UR4, 0x4, URZ ;  /* 0x0000000404047890 */ /* 0x000fe2000fffe0ff */
[----:B---3--:R-:W-:-:S05]  /*1ce0*/  IMAD.IADD R15, R8, 0x1, R15 ;  /* 0x00000001080f7824 */ /* 0x008fca00078e020f */
[----:B------:R2:W-:Y:S06]  /*1cf0*/  STG.E desc[UR20][R2.64+0x600], R15 ;  /* 0x0006000f02007986 */ /* 0x0005ec000c101914 */
.L_x_22:
[----:B------:R-:W-:Y:S05]  /*1d00*/  @!P0 EXIT ;  /* 0x000000000000894d */ /* 0x000fea0003800000 */
[----:B-12---:R-:W-:Y:S01]  /*1d10*/  MOV R9, UR4 ;  /* 0x0000000400097c02 */ /* 0x006fe20008000f00 */
[----:B------:R-:W-:-:S04]  /*1d20*/  UIADD3 UR5, UPT, UPT, -UR5, URZ, URZ ;  /* 0x000000ff05057290 */ /* 0x000fc8000fffe1ff */
[----:B------:R-:W-:-:S08]  /*1d30*/  IMAD R9, R9, 0x80, R0 ;  /* 0x0000008009097824 */ /* 0x000fd000078e0200 */
.L_x_23:
[----:B------:R-:W-:Y:S01]  /*1d40*/  MOV R4, UR24 ;  /* 0x0000001800047c02 */ /* 0x000fe20008000f00 */
[----:B------:R-:W-:Y:S01]  /*1d50*/  IMAD.U32 R5, RZ, RZ, UR25 ;  /* 0x00000019ff057e24 */ /* 0x000fe2000f8e00ff */
[----:B------:R-:W-:Y:S01]  /*1d60*/  MOV R6, UR22 ;  /* 0x0000001600067c02 */ /* 0x000fe20008000f00 */
[----:B------:R-:W-:Y:S02]  /*1d70*/  IMAD.U32 R7, RZ, RZ, UR23 ;  /* 0x00000017ff077e24 */ /* 0x000fe4000f8e00ff */
[----:B------:R-:W-:-:S04]  /*1d80*/  IMAD.WIDE R4, R9, 0x4, R4 ;  /* 0x0000000409047825 */ /* 0x000fc800078e0204 */
[----:B------:R-:W-:Y:S02]  /*1d90*/  IMAD.WIDE R6, R9, 0x4, R6 ;  /* 0x0000000409067825 */ /* 0x000fe400078e0206 */
[----:B------:R-:W2:Y:S04]  /*1da0*/  LDG.E R5, desc[UR20][R4.64] ;  /* 0x0000001404057981 */ /* 0x000ea8000c1e1900 */
[----:B------:R-:W2:Y:S01]  /*1db0*/  LDG.E R6, desc[UR20][R6.64] ;  /* 0x0000001406067981 */ /* 0x000ea2000c1e1900 */
[----:B------:R-:W-:Y:S01]  /*1dc0*/  UIADD3 UR5, UPT, UPT, UR5, 0x1, URZ ;  /* 0x0000000105057890 */ /* 0x000fe2000fffe0ff */
[----:B-1----:R-:W-:Y:S01]  /*1dd0*/  MOV R2, UR26 ;  /* 0x0000001a00027c02 */ /* 0x002fe20008000f00 */
[----:B------:R-:W-:-:S04]  /*1de0*/  IMAD.U32 R3, RZ, RZ, UR27 ;  /* 0x0000001bff037e24 */ /* 0x000fc8000f8e00ff */
[----:B------:R-:W-:Y:S01]  /*1df0*/  ISETP.NE.AND P0, PT, RZ, UR5, PT ;  /* 0x00000005ff007c0c */ /* 0x000fe2000bf05270 */
[----:B------:R-:W-:Y:S01]  /*1e00*/  IMAD.WIDE R2, R9, 0x4, R2 ;  /* 0x0000000409027825 */ /* 0x000fe200078e0202 */
[----:B--2---:R-:W-:-:S05]  /*1e10*/  IADD3 R11, PT, PT, R6, R5, RZ ;  /* 0x00000005060b7210 */ /* 0x004fca0007ffe0ff */
[----:B------:R1:W-:Y:S06]  /*1e20*/  STG.E desc[UR20][R2.64], R11 ;  /* 0x0000000b02007986 */ /* 0x0003ec000c101914 */
[----:B------:R-:W-:Y:S05]  /*1e30*/  @!P0 EXIT ;  /* 0x000000000000894d */ /* 0x000fea0003800000 */
[----:B------:R-:W-:Y:S01]  /*1e40*/  VIADD R9, R9, 0x80 ;  /* 0x0000008009097836 */ /* 0x000fe20000000000 */
[----:B------:R-:W-:Y:S06]  /*1e50*/  BRA `(.L_x_23) ;  /* 0xfffffffc00b87947 */ /* 0x000fec000383ffff */
.L_x_24:
[----:B------:R-:W-:-:S00]  /*1e60*/  BRA `(.L_x_24) ;  /* 0xfffffffc00fc7947 */ /* 0x000fc0000383ffff */
[----:B------:R-:W-:-:S00]  /*1e70*/  NOP ;  /* 0x0000000000007918 */ /* 0x000fc00000000000 */
        /* <DEDUP_REMOVED lines=8> */
.L_x_41:


//--------------------- .text._ZN3cub18CUB_300001_SM_10006detail9transform16transform_kernelINS2_10policy_hubILb1EN4cuda3std3__45tupleIJN6thrust24THRUST_300001_SM_1000_NS12zip_iteratorINS8_IJNSA_6detail15normal_iteratorINSA_10device_ptrIiEEEESG_EEEEEEEEE10policy1000Ei16add_tuple_valuesSG_JSI_EEEvT0_iT1_T2_DpNS2_10kernel_argIT3_EE --------------------------
	.section	.text._ZN3cub18CUB_300001_SM_10006detail9transform16transform_kernelINS2_10policy_hubILb1EN4cuda3std3__45tupleIJN6thrust24THRUST_300001_SM_1000_NS12zip_iteratorINS8_IJNSA_6detail15normal_iteratorINSA_10device_ptrIiEEEESG_EEEEEEEEE10policy1000Ei16add_tuple_valuesSG_JSI_EEEvT0_iT1_T2_DpNS2_10kernel_argIT3_EE,"ax",@progbits
	.align	128
        .global         _ZN3cub18CUB_300001_SM_10006detail9transform16transform_kernelINS2_10policy_hubILb1EN4cuda3std3__45tupleIJN6thrust24THRUST_300001_SM_1000_NS12zip_iteratorINS8_IJNSA_6detail15normal_iteratorINSA_10device_ptrIiEEEESG_EEEEEEEEE10policy1000Ei16add_tuple_valuesSG_JSI_EEEvT0_iT1_T2_DpNS2_10kernel_argIT3_EE
        .type           _ZN3cub18CUB_300001_SM_10006detail9transform16transform_kernelINS2_10policy_hubILb1EN4cuda3std3__45tupleIJN6thrust24THRUST_300001_SM_1000_NS12zip_iteratorINS8_IJNSA_6detail15normal_iteratorINSA_10device_ptrIiEEEESG_EEEEEEEEE10policy1000Ei16add_tuple_valuesSG_JSI_EEEvT0_iT1_T2_DpNS2_10kernel_argIT3_EE,@function
        .size           _ZN3cub18CUB_300001_SM_10006detail9transform16transform_kernelINS2_10policy_hubILb1EN4cuda3std3__45tupleIJN6thrust24THRUST_300001_SM_1000_NS12zip_iteratorINS8_IJNSA_6detail15normal_iteratorINSA_10device_ptrIiEEEESG_EEEEEEEEE10policy1000Ei16add_tuple_valuesSG_JSI_EEEvT0_iT1_T2_DpNS2_10kernel_argIT3_EE,(.L_x_42 - _ZN3cub18CUB_300001_SM_10006detail9transform16transform_kernelINS2_10policy_hubILb1EN4cuda3std3__45tupleIJN6thrust24THRUST_300001_SM_1000_NS12zip_iteratorINS8_IJNSA_6detail15normal_iteratorINSA_10device_ptrIiEEEESG_EEEEEEEEE10policy1000Ei16add_tuple_valuesSG_JSI_EEEvT0_iT1_T2_DpNS2_10kernel_argIT3_EE)
        .other          _ZN3cub18CUB_300001_SM_10006detail9transform16transform_kernelINS2_10policy_hubILb1EN4cuda3std3__45tupleIJN6thrust24THRUST_300001_SM_1000_NS12zip_iteratorINS8_IJNSA_6detail15normal_iteratorINSA_10device_ptrIiEEEESG_EEEEEEEEE10policy1000Ei16add_tuple_valuesSG_JSI_EEEvT0_iT1_T2_DpNS2_10kernel_argIT3_EE,@"STO_CUDA_ENTRY STV_DEFAULT"
_ZN3cub18CUB_300001_SM_10006detail9transform16transform_kernelINS2_10policy_hubILb1EN4cuda3std3__45tupleIJN6thrust24THRUST_300001_SM_1000_NS12zip_iteratorINS8_IJNSA_6detail15normal_iteratorINSA_10device_ptrIiEEEESG_EEEEEEEEE10policy1000Ei16add_tuple_valuesSG_JSI_EEEvT0_iT1_T2_DpNS2_10kernel_argIT3_EE:
.text._ZN3cub18CUB_300001_SM_10006detail9transform16transform_kernelINS2_10policy_hubILb1EN4cuda3std3__45tupleIJN6thrust24THRUST_300001_SM_1000_NS12zip_iteratorINS8_IJNSA_6detail15normal_iteratorINSA_10device_ptrIiEEEESG_EEEEEEEEE10policy1000Ei16add_tuple_valuesSG_JSI_EEEvT0_iT1_T2_DpNS2_10kernel_argIT3_EE:
[----:B------:R-:W-:Y:S08]  /*0000*/  LDC R1, c[0x0][0x37c] ;  /* 0x0000df00ff017b82 */ /* 0x000ff00000000800 */
[----:B------:R-:W0:Y:S01]  /*0010*/  LDC.64 R6, c[0x0][0x380] ;  /* 0x0000e000ff067b82 */ /* 0x000e220000000a00 */
[----:B------:R-:W1:Y:S01]  /*0020*/  LDCU.128 UR8, c[0x0][0x390] ;  /* 0x00007200ff0877ac */ /* 0x000e620008000c00 */
[----:B------:R-:W2:Y:S06]  /*0030*/  LDCU.64 UR14, c[0x0][0x3a0] ;  /* 0x00007400ff0e77ac */ /* 0x000eac0008000a00 */
[----:B------:R-:W3:Y:S01]  /*0040*/  S2UR UR4, SR_CTAID.X ;  /* 0x00000000000479c3 */ /* 0x000ee20000002500 */
[----:B------:R-:W4:Y:S01]  /*0050*/  LDCU.64 UR12, c[0x0][0x358] ;  /* 0x00006b00ff0c77ac */ /* 0x000f220008000a00 */
[----:B0-----:R-:W-:-:S04]  /*0060*/  IMAD.SHL.U32 R0, R7, 0x80, RZ ;  /* 0x0000008007007824 */ /* 0x001fc800078e00ff */
[----:B---3--:R-:W-:-:S04]  /*0070*/  IMAD R3, R0, UR4, RZ ;  /* 0x0000000400037c24 */ /* 0x008fc8000f8e02ff */
[----:B------:R-:W-:Y:S02]  /*0080*/  IMAD.IADD R5, R6, 0x1, -R3 ;  /* 0x0000000106057824 */ /* 0x000fe400078e0a03 */
[----:B------:R-:W-:-:S03]  /*0090*/  IMAD.WIDE R14, R3, 0x4, RZ ;  /* 0x00000004030e7825 */ /* 0x000fc600078e02ff */
[----:B------:R-:W-:Y:S02]  /*00a0*/  ISETP.GT.AND P0, PT, R0, R5, PT ;  /* 0x000000050000720c */ /* 0x000fe40003f04270 */
[C---:B-1----:R-:W-:Y:S02]  /*00b0*/  IADD3 R8, P1, PT, R14.reuse, UR10, RZ ;  /* 0x0000000a0e087c10 */ /* 0x042fe4000ff3e0ff */
[C---:B--2---:R-:W-:Y:S02]  /*00c0*/  IADD3 R10, P2, PT, R14.reuse, UR14, RZ ;  /* 0x0000000e0e0a7c10 */ /* 0x044fe4000ff5e0ff */
[----:B------:R-:W-:Y:S02]  /*00d0*/  IADD3 R12, P3, PT, R14, UR8, RZ ;  /* 0x000000080e0c7c10 */ /* 0x000fe4000ff7e0ff */
[C---:B------:R-:W-:Y:S02]  /*00e0*/  IADD3.X R9, PT, PT, R15.reuse, UR11, RZ, P1, !PT ;  /* 0x0000000b0f097c10 */ /* 0x040fe40008ffe4ff */
[----:B------:R-:W-:-:S02]  /*00f0*/  IADD3.X R11, PT, PT, R15, UR15, RZ, P2, !PT ;  /* 0x0000000f0f0b7c10 */ /* 0x000fc400097fe4ff */
[----:B------:R-:W-:Y:S02]  /*0100*/  IADD3.X R13, PT, PT, R15, UR9, RZ, P3, !PT ;  /* 0x000000090f0d7c10 */ /* 0x000fe40009ffe4ff */
[----:B------:R-:W-:Y:S01]  /*0110*/  VIMNMX R0, PT, PT, R0, R5, PT ;  /* 0x0000000500007248 */ /* 0x000fe20003fe0100 */
[----:B----4-:R-:W-:Y:S06]  /*0120*/  @P0 BRA `(.L_x_25) ;  /* 0x0000000c00380947 */ /* 0x010fec0003800000 */
[----:B------:R-:W-:-:S13]  /*0130*/  ISETP.GE.AND P0, PT, R7, 0x1, PT ;  /* 0x000000010700780c */ /* 0x000fda0003f06270 */
[----:B------:R-:W-:Y:S05]  /*0140*/  @!P0 EXIT ;  /* 0x000000000000894d */ /* 0x000fea0003800000 */
[----:B------:R-:W0:Y:S01]  /*0150*/  S2R R23, SR_TID.X ;  /* 0x0000000000177919 */ /* 0x000e220000002100 */
[C---:B------:R-:W-:Y:S01]  /*0160*/  ISETP.GE.U32.AND P1, PT, R7.reuse, 0x10, PT ;  /* 0x000000100700780c */ /* 0x040fe20003f26070 */
[----:B------:R-:W-:Y:S01]  /*0170*/  HFMA2 R2, -RZ, RZ, 0, 0 ;  /* 0x00000000ff027431 */ /* 0x000fe200000001ff */
[----:B------:R-:W-:-:S04]  /*0180*/  LOP3.LUT R0, R7, 0xf, RZ, 0xc0, !PT ;  /* 0x0000000f07007812 */ /* 0x000fc800078ec0ff */
[----:B------:R-:W-:-:S07]  /*0190*/  ISETP.NE.AND P0, PT, R0, RZ, PT ;  /* 0x000000ff0000720c */ /* 0x000fce0003f05270 */
[----:B------:R-:W-:Y:S06]  /*01a0*/  @!P1 BRA `(.L_x_26) ;  /* 0x0000000400ac9947 */ /* 0x000fec0003800000 */
[----:B------:R-:W-:Y:S01]  /*01b0*/  R2UR UR4, R14 ;  /* 0x000000000e0472ca */ /* 0x000fe200000e0000 */
[----:B------:R-:W-:Y:S01]  /*01c0*/  IMAD.MOV.U32 R16, RZ, RZ, 0x800 ;  /* 0x00000800ff107424 */ /* 0x000fe200078e00ff */
[----:B------:R-:W-:Y:S01]  /*01d0*/  R2UR UR5, R15 ;  /* 0x000000000f0572ca */ /* 0x000fe200000e0000 */
[----:B------:R-:W-:Y:S01]  /*01e0*/  IMAD.MOV.U32 R17, RZ, RZ, 0x0 ;  /* 0x00000000ff117424 */ /* 0x000fe200078e00ff */
[----:B------:R-:W1:Y:S01]  /*01f0*/  LDC.64 R14, c[0x0][0x398] ;  /* 0x0000e600ff0e7b82 */ /* 0x000e620000000a00 */
[----:B------:R-:W-:Y:S01]  /*0200*/  LOP3.LUT R2, R7, 0x7ffffff0, RZ, 0xc0, !PT ;  /* 0x7ffffff007027812 */ /* 0x000fe200078ec0ff */
[----:B0-----:R-:W-:-:S04]  /*0210*/  IMAD.WIDE.U32 R16, R23, 0x4, R16 ;  /* 0x0000000417107825 */ /* 0x001fc800078e0010 */
[----:B------:R-:W-:Y:S01]  /*0220*/  IMAD.MOV R22, RZ, RZ, -R2 ;  /* 0x000000ffff167224 */ /* 0x000fe200078e0a02 */
[C---:B------:R-:W-:Y:S02]  /*0230*/  IADD3 R4, P2, PT, R16.reuse, UR8, RZ ;  /* 0x0000000810047c10 */ /* 0x040fe4000ff5e0ff */
[----:B------:R-:W-:Y:S01]  /*0240*/  UMOV UR6, UR4 ;  /* 0x0000000400067c82 */ /* 0x000fe20008000000 */
[----:B------:R-:W-:Y:S01]  /*0250*/  IADD3 R5, P1, PT, R16, UR14, RZ ;  /* 0x0000000e10057c10 */ /* 0x000fe2000ff3e0ff */
[----:B------:R-:W-:Y:S01]  /*0260*/  UIADD3 UR4, UP0, UPT, UR6, 0x600, URZ ;  /* 0x0000060006047890 */ /* 0x000fe2000ff1e0ff */
[C---:B------:R-:W-:Y:S01]  /*0270*/  IADD3.X R7, PT, PT, R17.reuse, UR9, RZ, P2, !PT ;  /* 0x0000000911077c10 */ /* 0x040fe200097fe4ff */
[----:B------:R-:W-:Y:S01]  /*0280*/  UMOV UR7, UR5 ;  /* 0x0000000500077c82 */ /* 0x000fe20008000000 */
[----:B------:R-:W-:Y:S01]  /*0290*/  IADD3.X R6, PT, PT, R17, UR15, RZ, P1, !PT ;  /* 0x0000000f11067c10 */ /* 0x000fe20008ffe4ff */
[----:B------:R-:W-:Y:S02]  /*02a0*/  UIADD3.X UR5, UPT, UPT, URZ, UR7, URZ, UP0, !UPT ;  /* 0x00000007ff057290 */ /* 0x000fe400087fe4ff */
[----:B------:R-:W-:-:S02]  /*02b0*/  UIADD3 UR10, UP0, UPT, UR4, UR14, URZ ;  /* 0x0000000e040a7290 */ /* 0x000fc4000ff1e0ff */
[----:B------:R-:W-:Y:S02]  /*02c0*/  UIADD3 UR4, UP1, UPT, UR4, UR8, URZ ;  /* 0x0000000804047290 */ /* 0x000fe4000ff3e0ff */
[----:B------:R-:W-:Y:S02]  /*02d0*/  UIADD3.X UR8, UPT, UPT, UR5, UR15, URZ, UP0, !UPT ;  /* 0x0000000f05087290 */ /* 0x000fe400087fe4ff */
[----:B------:R-:W-:Y:S01]  /*02e0*/  UIADD3.X UR5, UPT, UPT, UR5, UR9, URZ, UP1, !UPT ;  /* 0x0000000905057290 */ /* 0x000fe20008ffe4ff */
[C---:B-1----:R-:W-:Y:S01]  /*02f0*/  IMAD.WIDE.U32 R14, R23.reuse, 0x4, R14 ;  /* 0x00000004170e7825 */ /* 0x042fe200078e000e */
[----:B------:R-:W-:-:S10]  /*0300*/  IADD3 R23, PT, PT, R23, 0x480, RZ ;  /* 0x0000048017177810 */ /* 0x000fd40007ffe0ff */
.L_x_27:
[----:B--2---:R-:W-:Y:S02]  /*0310*/  IADD3 R24, P1, PT, R14, UR6, RZ ;  /* 0x000000060e187c10 */ /* 0x004fe4000ff3e0ff */
[----:B------:R-:W-:Y:S02]  /*0320*/  IADD3 R26, P2, PT, R5, UR6, RZ ;  /* 0x00000006051a7c10 */ /* 0x000fe4000ff5e0ff */
        /* <DEDUP_REMOVED lines=16> */
[----:B------:R-:W0:Y:S04]  /*0430*/  LDG.E R18, desc[UR12][R24.64+0x600] ;  /* 0x0006000c18127981 */ /* 0x000e28000c1e1900 */
[----:B------:R-:W0:Y:S02]  /*0440*/  LDG.E R20, desc[UR12][R26.64+-0x200] ;  /* 0xfffe000c1a147981 */ /* 0x000e24000c1e1900 */
[----:B0-----:R-:W-:-:S05]  /*0450*/  IMAD.IADD R19, R18, 0x1, R20 ;  /* 0x0000000112137824 */ /* 0x001fca00078e0214 */
[----:B------:R0:W-:Y:S04]  /*0460*/  STG.E desc[UR12][R16.64+-0x200], R19 ;  /* 0xfffe001310007986 */ /* 0x0001e8000c10190c */
[----:B------:R-:W1:Y:S04]  /*0470*/  LDG.E R18, desc[UR12][R24.64+0x800] ;  /* 0x0008000c18127981 */ /* 0x000e68000c1e1900 */
[----:B------:R-:W1:Y:S02]  /*0480*/  LDG.E R20, desc[UR12][R26.64] ;  /* 0x0000000c1a147981 */ /* 0x000e64000c1e1900 */
[----:B-1----:R-:W-:-:S05]  /*0490*/  IADD3 R21, PT, PT, R18, R20, RZ ;  /* 0x0000001412157210 */ /* 0x002fca0007ffe0ff */
[----:B------:R-:W-:Y:S04]  /*04a0*/  STG.E desc[UR12][R16.64], R21 ;  /* 0x0000001510007986 */ /* 0x000fe8000c10190c */
[----:B------:R-:W2:Y:S04]  /*04b0*/  LDG.E R18, desc[UR12][R24.64+0xa00] ;  /* 0x000a000c18127981 */ /* 0x000ea8000c1e1900 */
[----:B------:R-:W2:Y:S02]  /*04c0*/  LDG.E R20, desc[UR12][R26.64+0x200] ;  /* 0x0002000c1a147981 */ /* 0x000ea4000c1e1900 */
[----:B--2---:R-:W-:-:S05]  /*04d0*/  IMAD.IADD R29, R18, 0x1, R20 ;  /* 0x00000001121d7824 */ /* 0x004fca00078e0214 */
[----:B------:R1:W-:Y:S04]  /*04e0*/  STG.E desc[UR12][R16.64+0x200], R29 ;  /* 0x0002001d10007986 */ /* 0x0003e8000c10190c */
[----:B------:R-:W2:Y:S04]  /*04f0*/  LDG.E R18, desc[UR12][R24.64+0xc00] ;  /* 0x000c000c18127981 */ /* 0x000ea8000c1e1900 */
[----:B------:R-:W2:Y:S02]  /*0500*/  LDG.E R20, desc[UR12][R26.64+0x400] ;  /* 0x0004000c1a147981 */ /* 0x000ea4000c1e1900 */
[----:B--2---:R-:W-:-:S05]  /*0510*/  IMAD.IADD R28, R18, 0x1, R20 ;  /* 0x00000001121c7824 */ /* 0x004fca00078e0214 */
[----:B------:R2:W-:Y:S04]  /*0520*/  STG.E desc[UR12][R16.64+0x400], R28 ;  /* 0x0004001c10007986 */ /* 0x0005e8000c10190c */
[----:B------:R-:W1:Y:S04]  /*0530*/  LDG.E R18, desc[UR12][R24.64+0xe00] ;  /* 0x000e000c18127981 */ /* 0x000e68000c1e1900 */
[----:B0-----:R-:W1:Y:S02]  /*0540*/  LDG.E R19, desc[UR12][R26.64+0x600] ;  /* 0x0006000c1a137981 */ /* 0x001e64000c1e1900 */
[----:B-1----:R-:W-:-:S02]  /*0550*/  IADD3 R29, PT, PT, R18, R19, RZ ;  /* 0x00000013121d7210 */ /* 0x002fc40007ffe0ff */
[----:B------:R-:W0:Y:S03]  /*0560*/  LDC.64 R18, c[0x0][0x398] ;  /* 0x0000e600ff127b82 */ /* 0x000e260000000a00 */
[----:B------:R1:W-:Y:S04]  /*0570*/  STG.E desc[UR12][R16.64+0x600], R29 ;  /* 0x0006001d10007986 */ /* 0x0003e8000c10190c */
[----:B--2---:R-:W2:Y:S04]  /*0580*/  LDG.E R28, desc[UR12][R24.64+0x1000] ;  /* 0x0010000c181c7981 */ /* 0x004ea8000c1e1900 */
[----:B------:R-:W2:Y:S01]  /*0590*/  LDG.E R27, desc[UR12][R26.64+0x800] ;  /* 0x0008000c1a1b7981 */ /* 0x000ea2000c1e1900 */
[----:B------:R-:W-:-:S02]  /*05a0*/  IMAD.U32 R20, RZ, RZ, UR10 ;  /* 0x0000000aff147e24 */ /* 0x000fc4000f8e00ff */
[----:B------:R-:W-:Y:S02]  /*05b0*/  IMAD.U32 R21, RZ, RZ, UR8 ;  /* 0x00000008ff157e24 */ /* 0x000fe4000f8e00ff */
[----:B------:R-:W-:-:S04]  /*05c0*/  IMAD.WIDE R20, R23, 0x4, R20 ;  /* 0x0000000417147825 */ /* 0x000fc800078e0214 */
[----:B0-----:R-:W-:-:S04]  /*05d0*/  IMAD.WIDE R18, R3, 0x4, R18 ;  /* 0x0000000403127825 */ /* 0x001fc800078e0212 */
[----:B------:R-:W-:Y:S01]  /*05e0*/  IMAD.WIDE R18, R23, 0x4, R18 ;  /* 0x0000000417127825 */ /* 0x000fe200078e0212 */
[----:B--2---:R-:W-:-:S05]  /*05f0*/  IADD3 R28, PT, PT, R28, R27, RZ ;  /* 0x0000001b1c1c7210 */ /* 0x004fca0007ffe0ff */
[----:B------:R0:W-:Y:S04]  /*0600*/  STG.E desc[UR12][R16.64+0x800], R28 ;  /* 0x0008001c10007986 */ /* 0x0001e8000c10190c */
[----:B------:R-:W2:Y:S04]  /*0610*/  LDG.E R26, desc[UR12][R20.64+-0x600] ;  /* 0xfffa000c141a7981 */ /* 0x000ea8000c1e1900 */
[----:B-1----:R-:W2:Y:S01]  /*0620*/  LDG.E R29, desc[UR12][R18.64] ;  /* 0x0000000c121d7981 */ /* 0x002ea2000c1e1900 */
[----:B------:R-:W-:Y:S02]  /*0630*/  IMAD.U32 R24, RZ, RZ, UR4 ;  /* 0x00000004ff187e24 */ /* 0x000fe4000f8e00ff */
[----:B------:R-:W-:-:S02]  /*0640*/  IMAD.U32 R25, RZ, RZ, UR5 ;  /* 0x00000005ff197e24 */ /* 0x000fc4000f8e00ff */
[----:B------:R-:W-:Y:S01]  /*0650*/  IMAD.WIDE R24, R23, 0x4, R24 ;  /* 0x0000000417187825 */ /* 0x000fe200078e0218 */
[----:B--2---:R-:W-:-:S05]  /*0660*/  IADD3 R29, PT, PT, R29, R26, RZ ;  /* 0x0000001a1d1d7210 */ /* 0x004fca0007ffe0ff */
[----:B------:R1:W-:Y:S04]  /*0670*/  STG.E desc[UR12][R24.64+-0x600], R29 ;  /* 0xfffa001d18007986 */ /* 0x0003e8000c10190c */
[----:B------:R-:W2:Y:S04]  /*0680*/  LDG.E R26, desc[UR12][R18.64+0x200] ;  /* 0x0002000c121a7981 */ /* 0x000ea8000c1e1900 */
[----:B------:R-:W2:Y:S02]  /*0690*/  LDG.E R27, desc[UR12][R20.64+-0x400] ;  /* 0xfffc000c141b7981 */ /* 0x000ea4000c1e1900 */
[----:B--2---:R-:W-:-:S05]  /*06a0*/  IMAD.IADD R27, R26, 0x1, R27 ;  /* 0x000000011a1b7824 */ /* 0x004fca00078e021b */
[----:B------:R2:W-:Y:S04]  /*06b0*/  STG.E desc[UR12][R24.64+-0x400], R27 ;  /* 0xfffc001b18007986 */ /* 0x0005e8000c10190c */
[----:B0-----:R-:W3:Y:S04]  /*06c0*/  LDG.E R16, desc[UR12][R18.64+0x400] ;  /* 0x0004000c12107981 */ /* 0x001ee8000c1e1900 */
[----:B------:R-:W3:Y:S02]  /*06d0*/  LDG.E R17, desc[UR12][R20.64+-0x200] ;  /* 0xfffe000c14117981 */ /* 0x000ee4000c1e1900 */
[----:B---3--:R-:W-:-:S05]  /*06e0*/  IADD3 R17, PT, PT, R16, R17, RZ ;  /* 0x0000001110117210 */ /* 0x008fca0007ffe0ff */
[----:B------:R0:W-:Y:S04]  /*06f0*/  STG.E desc[UR12][R24.64+-0x200], R17 ;  /* 0xfffe001118007986 */ /* 0x0001e8000c10190c */
[----:B------:R-:W1:Y:S04]  /*0700*/  LDG.E R16, desc[UR12][R18.64+0x600] ;  /* 0x0006000c12107981 */ /* 0x000e68000c1e1900 */
[----:B------:R-:W1:Y:S02]  /*0710*/  LDG.E R26, desc[UR12][R20.64] ;  /* 0x0000000c141a7981 */ /* 0x000e64000c1e1900 */
[----:B-1----:R-:W-:-:S05]  /*0720*/  IMAD.IADD R29, R16, 0x1, R26 ;  /* 0x00000001101d7824 */ /* 0x002fca00078e021a */
[----:B------:R1:W-:Y:S04]  /*0730*/  STG.E desc[UR12][R24.64], R29 ;  /* 0x0000001d18007986 */ /* 0x0003e8000c10190c */
[----:B------:R-:W2:Y:S04]  /*0740*/  LDG.E R16, desc[UR12][R18.64+0x800] ;  /* 0x0008000c12107981 */ /* 0x000ea8000c1e1900 */
[----:B------:R-:W2:Y:S02]  /*0750*/  LDG.E R26, desc[UR12][R20.64+0x200] ;  /* 0x0002000c141a7981 */ /* 0x000ea4000c1e1900 */
[----:B--2---:R-:W-:-:S05]  /*0760*/  IADD3 R27, PT, PT, R16, R26, RZ ;  /* 0x0000001a101b7210 */ /* 0x004fca0007ffe0ff */
[----:B------:R2:W-:Y:S04]  /*0770*/  STG.E desc[UR12][R24.64+0x200], R27 ;  /* 0x0002001b18007986 */ /* 0x0005e8000c10190c */
[----:B------:R-:W0:Y:S04]  /*0780*/  LDG.E R16, desc[UR12][R18.64+0xa00] ;  /* 0x000a000c12107981 */ /* 0x000e28000c1e1900 */
[----:B------:R-:W0:Y:S02]  /*0790*/  LDG.E R26, desc[UR12][R20.64+0x400] ;  /* 0x0004000c141a7981 */ /* 0x000e24000c1e1900 */
[----:B0-----:R-:W-:-:S05]  /*07a0*/  IMAD.IADD R17, R16, 0x1, R26 ;  /* 0x0000000110117824 */ /* 0x001fca00078e021a */
[----:B------:R2:W-:Y:S04]  /*07b0*/  STG.E desc[UR12][R24.64+0x400], R17 ;  /* 0x0004001118007986 */ /* 0x0005e8000c10190c */
[----:B------:R-:W1:Y:S04]  /*07c0*/  LDG.E R16, desc[UR12][R18.64+0xc00] ;  /* 0x000c000c12107981 */ /* 0x000e68000c1e1900 */
[----:B------:R-:W1:Y:S01]  /*07d0*/  LDG.E R26, desc[UR12][R20.64+0x600] ;  /* 0x0006000c141a7981 */ /* 0x000e62000c1e1900 */
[----:B------:R-:W-:Y:S01]  /*07e0*/  VIADD R22, R22, 0x10 ;  /* 0x0000001016167836 */ /* 0x000fe20000000000 */
[----:B------:R-:W-:Y:S01]  /*07f0*/  UIADD3 UR6, UP0, UPT, UR6, 0x2000, URZ ;  /* 0x0000200006067890 */ /* 0x000fe2000ff1e0ff */
[----:B------:R-:W-:-:S03]  /*0800*/  IADD3 R23, PT, PT, R23, 0x800, RZ ;  /* 0x0000080017177810 */ /* 0x000fc60007ffe0ff */
[----:B------:R-:W-:Y:S01]  /*0810*/  ISETP.NE.AND P1, PT, R22, RZ, PT ;  /* 0x000000ff1600720c */ /* 0x000fe20003f25270 */
[----:B------:R-:W-:Y:S01]  /*0820*/  UIADD3.X UR7, UPT, UPT, URZ, UR7, URZ, UP0, !UPT ;  /* 0x00000007ff077290 */ /* 0x000fe200087fe4ff */
[----:B-1----:R-:W-:-:S05]  /*0830*/  IADD3 R29, PT, PT, R16, R26, RZ ;  /* 0x0000001a101d7210 */ /* 0x002fca0007ffe0ff */
[----:B------:R2:W-:Y:S06]  /*0840*/  STG.E desc[UR12][R24.64+0x600], R29 ;  /* 0x0006001d18007986 */ /* 0x0005ec000c10190c */
[----:B------:R-:W-:Y:S05]  /*0850*/  @P1 BRA `(.L_x_27) ;  /* 0xfffffff800ac1947 */ /* 0x000fea000383ffff */
.L_x_26:
[----:B------:R-:W-:Y:S05]  /*0860*/  @!P0 EXIT ;  /* 0x000000000000894d */ /* 0x000fea0003800000 */
[----:B------:R-:W1:Y:S01]  /*0870*/  LDCU UR4, c[0x0][0x384] ;  /* 0x00007080ff0477ac */ /* 0x000e620008000800 */
[----:B------:R-:W3:Y:S01]  /*0880*/  S2R R5, SR_TID.X ;  /* 0x0000000000057919 */ /* 0x000ee20000002100 */
[----:B------:R-:W-:Y:S01]  /*0890*/  ISETP.GE.U32.AND P0, PT, R0, 0x8, PT ;  /* 0x000000080000780c */ /* 0x000fe20003f06070 */
[----:B-1----:R-:W-:-:S06]  /*08a0*/  ULOP3.LUT UR5, UR4, 0x7, URZ, 0xc0, !UPT ;  /* 0x0000000704057892 */ /* 0x002fcc000f8ec0ff */
[----:B------:R-:W-:-:S06]  /*08b0*/  ISETP.NE.AND P1, PT, RZ, UR5, PT ;  /* 0x00000005ff007c0c */ /* 0x000fcc000bf25270 */
[----:B------:R-:W-:Y:S07]  /*08c0*/  @!P0 BRA `(.L_x_28) ;  /* 0x0000000000948947 */ /* 0x000fee0003800000 */
[----:B--23--:R-:W-:-:S04]  /*08d0*/  IMAD R17, R2, 0x80, R5 ;  /* 0x0000008002117824 */ /* 0x00cfc800078e0205 */
[----:B------:R-:W-:-:S04]  /*08e0*/  IMAD.WIDE R14, R17, 0x4, R8 ;  /* 0x00000004110e7825 */ /* 0x000fc800078e0208 */
[C---:B------:R-:W-:Y:S01]  /*08f0*/  IMAD.WIDE R6, R17.reuse, 0x4, R10 ;  /* 0x0000000411067825 */ /* 0x040fe200078e020a */
        /* <DEDUP_REMOVED lines=9> */
[----:B------:R-:W3:Y:S04]  /*0990*/  LDG.E R0, desc[UR12][R14.64+0x400] ;  /* 0x0004000c0e007981 */ /* 0x000ee8000c1e1900 */
[----:B0-----:R-:W3:Y:S02]  /*09a0*/  LDG.E R23, desc[UR12][R6.64+0x400] ;  /* 0x0004000c06177981 */ /* 0x001ee4000c1e1900 */
        /* <DEDUP_REMOVED lines=15> */
[----:B0-----:R-:W2:Y:S02]  /*0aa0*/  LDG.E R23, desc[UR12][R6.64+0xc00] ;  /* 0x000c000c06177981 */ /* 0x001ea4000c1e1900 */
[----:B--2---:R-:W-:-:S05]  /*0ab0*/  IADD3 R23, PT, PT, R0, R23, RZ ;  /* 0x0000001700177210 */ /* 0x004fca0007ffe0ff */
[----:B------:R1:W-:Y:S04]  /*0ac0*/  STG.E desc[UR12][R16.64+0xc00], R23 ;  /* 0x000c001710007986 */ /* 0x0003e8000c10190c */
[----:B------:R-:W2:Y:S04]  /*0ad0*/  LDG.E R0, desc[UR12][R14.64+0xe00] ;  /* 0x000e000c0e007981 */ /* 0x000ea8000c1e1900 */
[----:B---3--:R-:W2:Y:S01]  /*0ae0*/  LDG.E R25, desc[UR12][R6.64+0xe00] ;  /* 0x000e000c06197981 */ /* 0x008ea2000c1e1900 */
[----:B------:R-:W-:Y:S01]  /*0af0*/  IADD3 R2, PT, PT, R2, 0x8, RZ ;  /* 0x0000000802027810 */ /* 0x000fe20007ffe0ff */
[----:B--2---:R-:W-:-:S05]  /*0b00*/  IMAD.IADD R25, R0, 0x1, R25 ;  /* 0x0000000100197824 */ /* 0x004fca00078e0219 */
[----:B------:R1:W-:Y:S02]  /*0b10*/  STG.E desc[UR12][R16.64+0xe00], R25 ;  /* 0x000e001910007986 */ /* 0x0003e4000c10190c */
.L_x_28:
[----:B------:R-:W-:Y:S05]  /*0b20*/  @!P1 EXIT ;  /* 0x000000000000994d */ /* 0x000fea0003800000 */
[----:B------:R-:W-:Y:S02]  /*0b30*/  UISETP.GE.U32.AND UP0, UPT, UR5, 0x4, UPT ;  /* 0x000000040500788c */ /* 0x000fe4000bf06070 */
[----:B------:R-:W-:-:S06]  /*0b40*/  ULOP3.LUT UR4, UR4, 0x3, URZ, 0xc0, !UPT ;  /* 0x0000000304047892 */ /* 0x000fcc000f8ec0ff */
[----:B------:R-:W-:Y:S01]  /*0b50*/  ISETP.NE.AND P0, PT, RZ, UR4, PT ;  /* 0x00000004ff007c0c */ /* 0x000fe2000bf05270 */
[----:B------:R-:W-:-:S12]  /*0b60*/  BRA.U !UP0, `(.L_x_29) ;  /* 0x0000000108547547 */ /* 0x000fd8000b800000 */
[----:B---3--:R-:W-:-:S04]  /*0b70*/  IMAD R15, R2, 0x80, R5 ;  /* 0x00000080020f7824 */ /* 0x008fc800078e0205 */
[----:B------:R-:W-:-:S04]  /*0b80*/  IMAD.WIDE R8, R15, 0x4, R8 ;  /* 0x000000040f087825 */ /* 0x000fc800078e0208 */
[C---:B------:R-:W-:Y:S01]  /*0b90*/  IMAD.WIDE R10, R15.reuse, 0x4, R10 ;  /* 0x000000040f0a7825 */ /* 0x040fe200078e020a */
[----:B------:R-:W3:Y:S04]  /*0ba0*/  LDG.E R0, desc[UR12][R8.64] ;  /* 0x0000000c08007981 */ /* 0x000ee8000c1e1900 */
[----:B------:R-:W3:Y:S01]  /*0bb0*/  LDG.E R7, desc[UR12][R10.64] ;  /* 0x0000000c0a077981 */ /* 0x000ee2000c1e1900 */
[----:B------:R-:W-:Y:S01]  /*0bc0*/  IMAD.WIDE R12, R15, 0x4, R12 ;  /* 0x000000040f0c7825 */ /* 0x000fe200078e020c */
[----:B---3--:R-:W-:-:S05]  /*0bd0*/  IADD3 R7, PT, PT, R0, R7, RZ ;  /* 0x0000000700077210 */ /* 0x008fca0007ffe0ff */
[----:B------:R4:W-:Y:S04]  /*0be0*/  STG.E desc[UR12][R12.64], R7 ;  /* 0x000000070c007986 */ /* 0x0009e8000c10190c */
[----:B------:R-:W3:Y:S04]  /*0bf0*/  LDG.E R0, desc[UR12][R8.64+0x200] ;  /* 0x0002000c08007981 */ /* 0x000ee8000c1e1900 */
[----:B------:R-:W3:Y:S02]  /*0c00*/  LDG.E R15, desc[UR12][R10.64+0x200] ;  /* 0x0002000c0a0f7981 */ /* 0x000ee4000c1e1900 */
[----:B---3--:R-:W-:-:S05]  /*0c10*/  IMAD.IADD R15, R0, 0x1, R15 ;  /* 0x00000001000f7824 */ /* 0x008fca00078e020f */
[----:B------:R4:W-:Y:S04]  /*0c20*/  STG.E desc[UR12][R12.64+0x200], R15 ;  /* 0x0002000f0c007986 */ /* 0x0009e8000c10190c */
[----:B------:R-:W3:Y:S04]  /*0c30*/  LDG.E R0, desc[UR12][R8.64+0x400] ;  /* 0x0004000c08007981 */ /* 0x000ee8000c1e1900 */
[----:B-12---:R-:W3:Y:S02]  /*0c40*/  LDG.E R17, desc[UR12][R10.64+0x400] ;  /* 0x0004000c0a117981 */ /* 0x006ee4000c1e1900 */
[----:B---3--:R-:W-:-:S05]  /*0c50*/  IADD3 R17, PT, PT, R0, R17, RZ ;  /* 0x0000001100117210 */ /* 0x008fca0007ffe0ff */
[----:B------:R4:W-:Y:S04]  /*0c60*/  STG.E desc[UR12][R12.64+0x400], R17 ;  /* 0x000400110c007986 */ /* 0x0009e8000c10190c */
[----:B------:R-:W2:Y:S04]  /*0c70*/  LDG.E R0, desc[UR12][R8.64+0x600] ;  /* 0x0006000c08007981 */ /* 0x000ea8000c1e1900 */
[----:B------:R-:W2:Y:S01]  /*0c80*/  LDG.E R19, desc[UR12][R10.64+0x600] ;  /* 0x0006000c0a137981 */ /* 0x000ea2000c1e1900 */
[----:B------:R-:W-:Y:S01]  /*0c90*/  IADD3 R2, PT, PT, R2, 0x4, RZ ;  /* 0x0000000402027810 */ /* 0x000fe20007ffe0ff */
[----:B--2---:R-:W-:-:S05]  /*0ca0*/  IMAD.IADD R19, R0, 0x1, R19 ;  /* 0x0000000100137824 */ /* 0x004fca00078e0213 */
[----:B------:R4:W-:Y:S02]  /*0cb0*/  STG.E desc[UR12][R12.64+0x600], R19 ;  /* 0x000600130c007986 */ /* 0x0009e4000c10190c */
.L_x_29:
[----:B------:R-:W-:Y:S05]  /*0cc0*/  @!P0 EXIT ;  /* 0x000000000000894d */ /* 0x000fea0003800000 */
[----:B----4-:R-:W4:Y:S01]  /*0cd0*/  LDC.64 R6, c[0x0][0x390] ;  /* 0x0000e400ff067b82 */ /* 0x010f220000000a00 */
[----:B---3--:R-:W-:Y:S01]  /*0ce0*/  IMAD R15, R2, 0x80, R5 ;  /* 0x00000080020f7824 */ /* 0x008fe200078e0205 */
[----:B------:R-:W-:-:S06]  /*0cf0*/  UIADD3 UR4, UPT, UPT, -UR4, URZ, URZ ;  /* 0x000000ff04047290 */ /* 0x000fcc000fffe1ff */
[----:B------:R-:W3:Y:S08]  /*0d00*/  LDC.64 R8, c[0x0][0x3a0] ;  /* 0x0000e800ff087b82 */ /* 0x000ef00000000a00 */
[----:B------:R-:W5:Y:S01]  /*0d10*/  LDC.64 R10, c[0x0][0x398] ;  /* 0x0000e600ff0a7b82 */ /* 0x000f620000000a00 */
[----:B----4-:R-:W-:-:S04]  /*0d20*/  IMAD.WIDE R4, R3, 0x4, R6 ;  /* 0x0000000403047825 */ /* 0x010fc800078e0206 */
[----:B---3--:R-:W-:-:S04]  /*0d30*/  IMAD.WIDE R6, R3, 0x4, R8 ;  /* 0x0000000403067825 */ /* 0x008fc800078e0208 */
[----:B-----5:R-:W-:-:S07]  /*0d40*/  IMAD.WIDE R12, R3, 0x4, R10 ;  /* 0x00000004030c7825 */ /* 0x020fce00078e020a */
.L_x_30:
[----:B------:R-:W-:-:S04]  /*0d50*/  IMAD.WIDE R8, R15, 0x4, R6 ;  /* 0x000000040f087825 */ /* 0x000fc800078e0206 */
[C---:B------:R-:W-:Y:S02]  /*0d60*/  IMAD.WIDE R10, R15.reuse, 0x4, R12 ;  /* 0x000000040f0a7825 */ /* 0x040fe400078e020c */
[----:B------:R-:W1:Y:S04]  /*0d70*/  LDG.E R9, desc[UR12][R8.64] ;  /* 0x0000000c08097981 */ /* 0x000e68000c1e1900 */
[----:B------:R-:W1:Y:S01]  /*0d80*/  LDG.E R10, desc[UR12][R10.64] ;  /* 0x0000000c0a0a7981 */ /* 0x000e62000c1e1900 */
[----:B---3--:R-:W-:Y:S01]  /*0d90*/  IMAD.WIDE R2, R15, 0x4, R4 ;  /* 0x000000040f027825 */ /* 0x008fe200078e0204 */
[----:B------:R-:W-:-:S03]  /*0da0*/  UIADD3 UR4, UPT, UPT, UR4, 0x1, URZ ;  /* 0x0000000104047890 */ /* 0x000fc6000fffe0ff */
[----:B------:R-:W-:Y:S01]  /*0db0*/  VIADD R15, R15, 0x80 ;  /* 0x000000800f0f7836 */ /* 0x000fe20000000000 */
[----:B------:R-:W-:Y:S01]  /*0dc0*/  UISETP.NE.AND UP0, UPT, UR4, URZ, UPT ;  /* 0x000000ff0400728c */ /* 0x000fe2000bf05270 */
[----:B-12---:R-:W-:-:S05]  /*0dd0*/  IADD3 R17, PT, PT, R10, R9, RZ ;  /* 0x000000090a117210 */ /* 0x006fca0007ffe0ff */
[----:B------:R3:W-:Y:S03]  /*0de0*/  STG.E desc[UR12][R2.64], R17 ;  /* 0x0000001102007986 */ /* 0x0007e6000c10190c */
[----:B------:R-:W-:Y:S05]  /*0df0*/  BRA.U UP0, `(.L_x_30) ;  /* 0xfffffffd00d47547 */ /* 0x000fea000b83ffff */
[----:B------:R-:W-:Y:S05]  /*0e00*/  EXIT ;  /* 0x000000000000794d */ /* 0x000fea0003800000 */
.L_x_25:
[----:B------:R-:W-:-:S13]  /*0e10*/  ISETP.GE.AND P0, PT, R7, 0x1, PT ;  /* 0x000000010700780c */ /* 0x000fda0003f06270 */
[----:B------:R-:W-:Y:S05]  /*0e20*/  @!P0 EXIT ;  /* 0x000000000000894d */ /* 0x000fea0003800000 */
[----:B------:R-:W0:Y:S01]  /*0e30*/  S2R R2, SR_TID.X ;  /* 0x0000000000027919 */ /* 0x000e220000002100 */
[C---:B------:R-:W-:Y:S02]  /*0e40*/  ISETP.GE.U32.AND P0, PT, R7.reuse, 0x8, PT ;  /* 0x000000080700780c */ /* 0x040fe40003f06070 */
[----:B------:R-:W-:Y:S02]  /*0e50*/  LOP3.LUT R23, R7, 0x7, RZ, 0xc0, !PT ;  /* 0x0000000707177812 */ /* 0x000fe400078ec0ff */
[----:B------:R-:W-:-:S09]  /*0e60*/  MOV R3, RZ ;  /* 0x000000ff00037202 */ /* 0x000fd20000000f00 */
[----:B------:R-:W-:Y:S05]  /*0e70*/  @!P0 BRA `(.L_x_31) ;  /* 0x0000000000f88947 */ /* 0x000fea0003800000 */
[----:B------:R-:W-:Y:S01]  /*0e80*/  LOP3.LUT R3, R7, 0x7ffffff8, RZ, 0xc0, !PT ;  /* 0x7ffffff807037812 */ /* 0x000fe200078ec0ff */
[----:B------:R-:W-:-:S07]  /*0e90*/  IMAD.MOV.U32 R16, RZ, RZ, RZ ;  /* 0x000000ffff107224 */ /* 0x000fce00078e00ff */
.L_x_34:
[----:B0-----:R-:W-:-:S04]  /*0ea0*/  LEA R17, R16, R2, 0x7 ;  /* 0x0000000210117211 */ /* 0x001fc800078e38ff */
[----:B------:R-:W-:-:S13]  /*0eb0*/  ISETP.GE.AND P0, PT, R17, R0, PT ;  /* 0x000000001100720c */ /* 0x000fda0003f06270 */
[----:B------:R-:W-:-:S04]  /*0ec0*/  @!P0 IMAD.WIDE.U32 R18, R17, 0x4, R8 ;  /* 0x0000000411128825 */ /* 0x000fc800078e0008 */
[C---:B------:R-:W-:Y:S02]  /*0ed0*/  @!P0 IMAD.WIDE.U32 R20, R17.reuse, 0x4, R10 ;  /* 0x0000000411148825 */ /* 0x040fe400078e000a */
[----:B------:R-:W2:Y:S04]  /*0ee0*/  @!P0 LDG.E R18, desc[UR12][R18.64] ;  /* 0x0000000c12128981 */ /* 0x000ea8000c1e1900 */
[----:B------:R-:W2:Y:S01]  /*0ef0*/  @!P0 LDG.E R21, desc[UR12][R20.64] ;  /* 0x0000000c14158981 */ /* 0x000ea2000c1e1900 */
[C---:B------:R-:W-:Y:S02]  /*0f00*/  VIADD R27, R17.reuse, 0x80 ;  /* 0x00000080111b7836 */ /* 0x040fe40000000000 */
[----:B------:R-:W-:-:S03]  /*0f10*/  @!P0 IMAD.WIDE.U32 R4, R17, 0x4, R12 ;  /* 0x0000000411048825 */ /* 0x000fc600078e000c */
[C---:B------:R-:W-:Y:S01]  /*0f20*/  ISETP.GE.AND P1, PT, R27.reuse, R0, PT ;  /* 0x000000001b00720c */ /* 0x040fe20003f26270 */
[----:B------:R-:W-:-:S04]  /*0f30*/  IMAD.WIDE R14, R27, 0x4, R8 ;  /* 0x000000041b0e7825 */ /* 0x000fc800078e0208 */
[----:B------:R-:W-:Y:S01]  /*0f40*/  IMAD.WIDE R6, R27, 0x4, R10 ;  /* 0x000000041b067825 */ /* 0x000fe200078e020a */
[----:B--2---:R-:W-:-:S05]  /*0f50*/  @!P0 IADD3 R25, PT, PT, R18, R21, RZ ;  /* 0x0000001512198210 */ /* 0x004fca0007ffe0ff */
[----:B------:R0:W-:Y:S04]  /*0f60*/  @!P0 STG.E desc[UR12][R4.64], R25 ;  /* 0x0000001904008986 */ /* 0x0001e8000c10190c */
[----:B------:R-:W2:Y:S04]  /*0f70*/  @!P1 LDG.E R22, desc[UR12][R14.64] ;  /* 0x0000000c0e169981 */ /* 0x000ea8000c1e1900 */
[----:B------:R-:W2:Y:S01]  /*0f80*/  @!P1 LDG.E R29, desc[UR12][R6.64] ;  /* 0x0000000c061d9981 */ /* 0x000ea2000c1e1900 */
[----:B------:R-:W-:-:S05]  /*0f90*/  VIADD R19, R17, 0x100 ;  /* 0x0000010011137836 */ /* 0x000fca0000000000 */
[----:B------:R-:W-:Y:S01]  /*0fa0*/  ISETP.GE.AND P0, PT, R19, R0, PT ;  /* 0x000000001300720c */ /* 0x000fe20003f06270 */
[----:B------:R-:W-:Y:S01]  /*0fb0*/  IMAD.WIDE R18, R27, 0x4, R12 ;  /* 0x000000041b127825 */ /* 0x000fe200078e020c */
[----:B--2---:R-:W-:-:S05]  /*0fc0*/  @!P1 IADD3 R29, PT, PT, R22, R29, RZ ;  /* 0x0000001d161d9210 */ /* 0x004fca0007ffe0ff */
[----:B------:R-:W-:Y:S06]  /*0fd0*/  @!P1 STG.E desc[UR12][R18.64], R29 ;  /* 0x0000001d12009986 */ /* 0x000fec000c10190c */
[----:B------:R-:W2:Y:S04]  /*0fe0*/  @!P0 LDG.E R20, desc[UR12][R14.64+0x200] ;  /* 0x0002000c0e148981 */ /* 0x000ea8000c1e1900 */
[----:B------:R-:W2:Y:S01]  /*0ff0*/  @!P0 LDG.E R21, desc[UR12][R6.64+0x200] ;  /* 0x0002000c06158981 */ /* 0x000ea2000c1e1900 */
[----:B------:R-:W-:-:S05]  /*1000*/  VIADD R27, R17, 0x180 ;  /* 0x00000180111b7836 */ /* 0x000fca0000000000 */
[----:B------:R-:W-:Y:S02]  /*1010*/  ISETP.GE.AND P1, PT, R27, R0, PT ;  /* 0x000000001b00720c */ /* 0x000fe40003f26270 */
[----:B--2---:R-:W-:-:S05]  /*1020*/  @!P0 IADD3 R21, PT, PT, R20, R21, RZ ;  /* 0x0000001514158210 */ /* 0x004fca0007ffe0ff */
[----:B------:R1:W-:Y:S06]  /*1030*/  @!P0 STG.E desc[UR12][R18.64+0x200], R21 ;  /* 0x0002001512008986 */ /* 0x0003ec000c10190c */
[----:B0-----:R-:W2:Y:S04]  /*1040*/  @!P1 LDG.E R4, desc[UR12][R14.64+0x400] ;  /* 0x0004000c0e049981 */ /* 0x001ea8000c1e1900 */
[----:B------:R-:W2:Y:S01]  /*1050*/  @!P1 LDG.E R5, desc[UR12][R6.64+0x400] ;  /* 0x0004000c06059981 */ /* 0x000ea2000c1e1900 */
[----:B------:R-:W-:-:S05]  /*1060*/  VIADD R25, R17, 0x200 ;  /* 0x0000020011197836 */ /* 0x000fca0000000000 */
[----:B------:R-:W-:Y:S02]  /*1070*/  ISETP.GE.AND P0, PT, R25, R0, PT ;  /* 0x000000001900720c */ /* 0x000fe40003f06270 */
[----:B--2---:R-:W-:-:S05]  /*1080*/  @!P1 IADD3 R5, PT, PT, R4, R5, RZ ;  /* 0x0000000504059210 */ /* 0x004fca0007ffe0ff */
[----:B------:R0:W-:Y:S06]  /*1090*/  @!P1 STG.E desc[UR12][R18.64+0x400], R5 ;  /* 0x0004000512009986 */ /* 0x0001ec000c10190c */
[----:B------:R-:W2:Y:S04]  /*10a0*/  @!P0 LDG.E R4, desc[UR12][R14.64+0x600] ;  /* 0x0006000c0e048981 */ /* 0x000ea8000c1e1900 */
[----:B------:R-:W2:Y:S01]  /*10b0*/  @!P0 LDG.E R25, desc[UR12][R6.64+0x600] ;  /* 0x0006000c06198981 */ /* 0x000ea2000c1e1900 */
[----:B------:R-:W-:-:S05]  /*10c0*/  VIADD R27, R17, 0x280 ;  /* 0x00000280111b7836 */ /* 0x000fca0000000000 */
[----:B------:R-:W-:Y:S02]  /*10d0*/  ISETP.GE.AND P1, PT, R27, R0, PT ;  /* 0x000000001b00720c */ /* 0x000fe40003f26270 */
[----:B--2---:R-:W-:-:S05]  /*10e0*/  @!P0 IADD3 R25, PT, PT, R4, R25, RZ ;  /* 0x0000001904198210 */ /* 0x004fca0007ffe0ff */
[----:B------:R2:W-:Y:S06]  /*10f0*/  @!P0 STG.E desc[UR12][R18.64+0x600], R25 ;  /* 0x0006001912008986 */ /* 0x0005ec000c10190c */
[----:B------:R-:W3:Y:S04]  /*1100*/  @!P1 LDG.E R4, desc[UR12][R14.64+0x800] ;  /* 0x0008000c0e049981 */ /* 0x000ee8000c1e1900 */
[----:B-1----:R-:W3:Y:S01]  /*1110*/  @!P1 LDG.E R21, desc[UR12][R6.64+0x800] ;  /* 0x0008000c06159981 */ /* 0x002ee2000c1e1900 */
[----:B------:R-:W-:-:S05]  /*1120*/  VIADD R27, R17, 0x300 ;  /* 0x00000300111b7836 */ /* 0x000fca0000000000 */
[----:B------:R-:W-:Y:S02]  /*1130*/  ISETP.GE.AND P0, PT, R27, R0, PT ;  /* 0x000000001b00720c */ /* 0x000fe40003f06270 */
[----:B---3--:R-:W-:-:S05]  /*1140*/  @!P1 IADD3 R21, PT, PT, R4, R21, RZ ;  /* 0x0000001504159210 */ /* 0x008fca0007ffe0ff */
[----:B------:R2:W-:Y:S06]  /*1150*/  @!P1 STG.E desc[UR12][R18.64+0x800], R21 ;  /* 0x0008001512009986 */ /* 0x0005ec000c10190c */
[----:B------:R-:W3:Y:S04]  /*1160*/  @!P0 LDG.E R4, desc[UR12][R14.64+0xa00] ;  /* 0x000a000c0e048981 */ /* 0x000ee8000c1e1900 */
[----:B0-----:R-:W3:Y:S01]  /*1170*/  @!P0 LDG.E R5, desc[UR12][R6.64+0xa00] ;  /* 0x000a000c06058981 */ /* 0x001ee2000c1e1900 */
[----:B------:R-:W-:Y:S01]  /*1180*/  IADD3 R17, PT, PT, R17, 0x380, RZ ;  /* 0x0000038011117810 */ /* 0x000fe20007ffe0ff */
[----:B------:R-:W-:Y:S01]  /*1190*/  VIADD R16, R16, 0x8 ;  /* 0x0000000810107836 */ /* 0x000fe20000000000 */
[----:B------:R-:W-:Y:S04]  /*11a0*/  BSSY.RECONVERGENT B0, `(.L_x_32) ;  /* 0x000000a000007945 */ /* 0x000fe80003800200 */
[----:B------:R-:W-:Y:S01]  /*11b0*/  ISETP.NE.AND P1, PT, R16, R3, PT ;  /* 0x000000031000720c */ /* 0x000fe20003f25270 */
[----:B---3--:R-:W-:-:S05]  /*11c0*/  @!P0 IMAD.IADD R5, R4, 0x1, R5 ;  /* 0x0000000104058824 */ /* 0x008fca00078e0205 */
[----:B------:R2:W-:Y:S01]  /*11d0*/  @!P0 STG.E desc[UR12][R18.64+0xa00], R5 ;  /* 0x000a000512008986 */ /* 0x0005e2000c10190c */
[----:B------:R-:W-:-:S13]  /*11e0*/  ISETP.GE.AND P0, PT, R17, R0, PT ;  /* 0x000000001100720c */ /* 0x000fda0003f06270 */
[----:B--2---:R-:W-:Y:S05]  /*11f0*/  @P0 BRA `(.L_x_33) ;  /* 0x0000000000100947 */ /* 0x004fea0003800000 */
[----:B------:R-:W2:Y:S04]  /*1200*/  LDG.E R14, desc[UR12][R14.64+0xc00] ;  /* 0x000c000c0e0e7981 */ /* 0x000ea8000c1e1900 */
[----:B------:R-:W2:Y:S02]  /*1210*/  LDG.E R7, desc[UR12][R6.64+0xc00] ;  /* 0x000c000c06077981 */ /* 0x000ea4000c1e1900 */
[----:B--2---:R-:W-:-:S05]  /*1220*/  IADD3 R5, PT, PT, R14, R7, RZ ;  /* 0x000000070e057210 */ /* 0x004fca0007ffe0ff */
[----:B------:R0:W-:Y:S02]  /*1230*/  STG.E desc[UR12][R18.64+0xc00], R5 ;  /* 0x000c000512007986 */ /* 0x0001e4000c10190c */
.L_x_33:
[----:B------:R-:W-:Y:S05]  /*1240*/  BSYNC.RECONVERGENT B0 ;  /* 0x0000000000007941 */ /* 0x000fea0003800200 */
.L_x_32:
[----:B------:R-:W-:Y:S05]  /*1250*/  @P1 BRA `(.L_x_34) ;  /* 0xfffffffc00101947 */ /* 0x000fea000383ffff */
.L_x_31:
[----:B------:R-:W-:-:S13]  /*1260*/  ISETP.NE.AND P0, PT, R23, RZ, PT ;  /* 0x000000ff1700720c */ /* 0x000fda0003f05270 */
[----:B------:R-:W-:Y:S05]  /*1270*/  @!P0 EXIT ;  /* 0x000000000000894d */ /* 0x000fea0003800000 */
[----:B------:R-:W1:Y:S01]  /*1280*/  LDC R4, c[0x0][0x384] ;  /* 0x0000e100ff047b82 */ /* 0x000e620000000800 */
[----:B------:R-:W-:Y:S02]  /*1290*/  ISETP.GE.U32.AND P1, PT, R23, 0x4, PT ;  /* 0x000000041700780c */ /* 0x000fe40003f26070 */
[----:B-1----:R-:W-:-:S04]  /*12a0*/  LOP3.LUT R22, R4, 0x3, RZ, 0xc0, !PT ;  /* 0x0000000304167812 */ /* 0x002fc800078ec0ff */
[----:B------:R-:W-:-:S07]  /*12b0*/  ISETP.NE.AND P0, PT, R22, RZ, PT ;  /* 0x000000ff1600720c */ /* 0x000fce0003f05270 */
[----:B------:R-:W-:Y:S06]  /*12c0*/  @!P1 BRA `(.L_x_35) ;  /* 0x0000000000949947 */ /* 0x000fec0003800000 */
[----:B0-----:R-:W-:-:S05]  /*12d0*/  IMAD R5, R3, 0x80, R2 ;  /* 0x0000008003057824 */ /* 0x001fca00078e0202 */
[----:B------:R-:W-:-:S13]  /*12e0*/  ISETP.GE.AND P1, PT, R5, R0, PT ;  /* 0x000000000500720c */ /* 0x000fda0003f26270 */
[----:B------:R-:W-:-:S04]  /*12f0*/  @!P1 IMAD.WIDE R14, R5, 0x4, R8 ;  /* 0x00000004050e9825 */ /* 0x000fc800078e0208 */
[C---:B------:R-:W-:Y:S02]  /*1300*/  @!P1 IMAD.WIDE R18, R5.reuse, 0x4, R10 ;  /* 0x0000000405129825 */ /* 0x040fe400078e020a */
[----:B------:R-:W2:Y:S04]  /*1310*/  @!P1 LDG.E R14, desc[UR12][R14.64] ;  /* 0x0000000c0e0e9981 */ /* 0x000ea8000c1e1900 */
[----:B------:R-:W2:Y:S01]  /*1320*/  @!P1 LDG.E R19, desc[UR12][R18.64] ;  /* 0x0000000c12139981 */ /* 0x000ea2000c1e1900 */
[C---:B------:R-:W-:Y:S01]  /*1330*/  IADD3 R25, PT, PT, R5.reuse, 0x80, RZ ;  /* 0x0000008005197810 */ /* 0x040fe20007ffe0ff */
[----:B------:R-:W-:-:S03]  /*1340*/  @!P1 IMAD.WIDE R6, R5, 0x4, R12 ;  /* 0x0000000405069825 */ /* 0x000fc600078e020c */
[----:B------:R-:W-:-:S13]  /*1350*/  ISETP.GE.AND P2, PT, R25, R0, PT ;  /* 0x000000001900720c */ /* 0x000fda0003f46270 */
[----:B------:R-:W-:-:S04]  /*1360*/  @!P2 IMAD.WIDE R20, R25, 0x4, R8 ;  /* 0x000000041914a825 */ /* 0x000fc800078e0208 */
[----:B------:R-:W-:-:S04]  /*1370*/  @!P2 IMAD.WIDE R16, R25, 0x4, R10 ;  /* 0x000000041910a825 */ /* 0x000fc800078e020a */
[----:B--2---:R-:W-:-:S05]  /*1380*/  @!P1 IMAD.IADD R23, R14, 0x1, R19 ;  /* 0x000000010e179824 */ /* 0x004fca00078e0213 */
[----:B------:R0:W-:Y:S04]  /*1390*/  @!P1 STG.E desc[UR12][R6.64], R23 ;  /* 0x0000001706009986 */ /* 0x0001e8000c10190c */
[----:B------:R-:W2:Y:S04]  /*13a0*/  @!P2 LDG.E R20, desc[UR12][R20.64] ;  /* 0x0000000c1414a981 */ /* 0x000ea8000c1e1900 */
[----:B------:R-:W2:Y:S01]  /*13b0*/  @!P2 LDG.E R17, desc[UR12][R16.64] ;  /* 0x0000000c1011a981 */ /* 0x000ea2000c1e1900 */
[----:B------:R-:W-:Y:S01]  /*13c0*/  IADD3 R29, PT, PT, R5, 0x100, RZ ;  /* 0x00000100051d7810 */ /* 0x000fe20007ffe0ff */
        /* <DEDUP_REMOVED lines=8> */
[----:B0-----:R-:W-:Y:S01]  /*1450*/  IADD3 R23, PT, PT, R5, 0x180, RZ ;  /* 0x0000018005177810 */ /* 0x001fe20007ffe0ff */
[----:B------:R-:W-:-:S03]  /*1460*/  @!P1 IMAD.WIDE R6, R29, 0x4, R12 ;  /* 0x000000041d069825 */ /* 0x000fc600078e020c */
[----:B------:R-:W-:-:S13]  /*1470*/  ISETP.GE.AND P2, PT, R23, R0, PT ;  /* 0x000000001700720c */ /* 0x000fda0003f46270 */
[----:B------:R-:W-:-:S04]  /*1480*/  @!P2 IMAD.WIDE R16, R23, 0x4, R8 ;  /* 0x000000041710a825 */ /* 0x000fc800078e0208 */
[----:B------:R-:W-:-:S04]  /*1490*/  @!P2 IMAD.WIDE R20, R23, 0x4, R10 ;  /* 0x000000041714a825 */ /* 0x000fc800078e020a */
[----:B--2---:R-:W-:-:S05]  /*14a0*/  @!P1 IMAD.IADD R5, R24, 0x1, R19 ;  /* 0x0000000118059824 */ /* 0x004fca00078e0213 */
[----:B------:R2:W-:Y:S04]  /*14b0*/  @!P1 STG.E desc[UR12][R6.64], R5 ;  /* 0x0000000506009986 */ /* 0x0005e8000c10190c */
[----:B------:R-:W3:Y:S04]  /*14c0*/  @!P2 LDG.E R16, desc[UR12][R16.64] ;  /* 0x0000000c1010a981 */ /* 0x000ee8000c1e1900 */
[----:B------:R-:W3:Y:S01]  /*14d0*/  @!P2 LDG.E R21, desc[UR12][R20.64] ;  /* 0x0000000c1415a981 */ /* 0x000ee2000c1e1900 */
[----:B-1----:R-:W-:-:S04]  /*14e0*/  @!P2 IMAD.WIDE R14, R23, 0x4, R12 ;  /* 0x00000004170ea825 */ /* 0x002fc800078e020c */
[----:B------:R-:W-:Y:S01]  /*14f0*/  VIADD R3, R3, 0x4 ;  /* 0x0000000403037836 */ /* 0x000fe20000000000 */
[----:B---3--:R-:W-:-:S05]  /*1500*/  @!P2 IADD3 R19, PT, PT, R16, R21, RZ ;  /* 0x000000151013a210 */ /* 0x008fca0007ffe0ff */
[----:B------:R2:W-:Y:S02]  /*1510*/  @!P2 STG.E desc[UR12][R14.64], R19 ;  /* 0x000000130e00a986 */ /* 0x0005e4000c10190c */
.L_x_35:
[----:B------:R-:W-:Y:S05]  /*1520*/  @!P0 EXIT ;  /* 0x000000000000894d */ /* 0x000fea0003800000 */
[----:B------:R-:W-:Y:S02]  /*1530*/  ISETP.NE.AND P0, PT, R22, 0x1, PT ;  /* 0x000000011600780c */ /* 0x000fe40003f05270 */
[----:B------:R-:W-:-:S04]  /*1540*/  LOP3.LUT R4, R4, 0x1, RZ, 0xc0, !PT ;  /* 0x0000000104047812 */ /* 0x000fc800078ec0ff */
[----:B------:R-:W-:-:S07]  /*1550*/  ISETP.NE.U32.AND P2, PT, R4, 0x1, PT ;  /* 0x000000010400780c */ /* 0x000fce0003f45070 */
[----:B------:R-:W-:Y:S06]  /*1560*/  @!P0 BRA `(.L_x_36) ;  /* 0x00000000004c8947 */ /* 0x000fec0003800000 */
[----:B0-2---:R-:W-:-:S04]  /*1570*/  LEA R15, R3, R2, 0x7 ;  /* 0x00000002030f7211 */ /* 0x005fc800078e38ff */
[----:B------:R-:W-:-:S13]  /*1580*/  ISETP.GE.AND P0, PT, R15, R0, PT ;  /* 0x000000000f00720c */ /* 0x000fda0003f06270 */
[----:B------:R-:W-:-:S04]  /*1590*/  @!P0 IMAD.WIDE R4, R15, 0x4, R8 ;  /* 0x000000040f048825 */ /* 0x000fc800078e0208 */
[C---:B------:R-:W-:Y:S02]  /*15a0*/  @!P0 IMAD.WIDE R6, R15.reuse, 0x4, R10 ;  /* 0x000000040f068825 */ /* 0x040fe400078e020a */
[----:B------:R-:W2:Y:S04]  /*15b0*/  @!P0 LDG.E R4, desc[UR12][R4.64] ;  /* 0x0000000c04048981 */ /* 0x000ea8000c1e1900 */
[----:B------:R-:W2:Y:S01]  /*15c0*/  @!P0 LDG.E R7, desc[UR12][R6.64] ;  /* 0x0000000c06078981 */ /* 0x000ea2000c1e1900 */
[C---:B------:R-:W-:Y:S02]  /*15d0*/  VIADD R23, R15.reuse, 0x80 ;  /* 0x000000800f177836 */ /* 0x040fe40000000000 */
[----:B------:R-:W-:-:S03]  /*15e0*/  @!P0 IMAD.WIDE R14, R15, 0x4, R12 ;  /* 0x000000040f0e8825 */ /* 0x000fc600078e020c */
[----:B------:R-:W-:-:S13]  /*15f0*/  ISETP.GE.AND P1, PT, R23, R0, PT ;  /* 0x000000001700720c */ /* 0x000fda0003f26270 */
[----:B------:R-:W-:-:S04]  /*1600*/  @!P1 IMAD.WIDE R16, R23, 0x4, R8 ;  /* 0x0000000417109825 */ /* 0x000fc800078e0208 */
[----:B------:R-:W-:Y:S01]  /*1610*/  @!P1 IMAD.WIDE R18, R23, 0x4, R10 ;  /* 0x0000000417129825 */ /* 0x000fe200078e020a */
[----:B--2---:R-:W-:-:S05]  /*1620*/  @!P0 IADD3 R21, PT, PT, R4, R7, RZ ;  /* 0x0000000704158210 */ /* 0x004fca0007ffe0ff */
[----:B------:R1:W-:Y:S04]  /*1630*/  @!P0 STG.E desc[UR12][R14.64], R21 ;  /* 0x000000150e008986 */ /* 0x0003e8000c10190c */
[----:B------:R-:W2:Y:S04]  /*1640*/  @!P1 LDG.E R16, desc[UR12][R16.64] ;  /* 0x0000000c10109981 */ /* 0x000ea8000c1e1900 */
[----:B------:R-:W2:Y:S01]  /*1650*/  @!P1 LDG.E R19, desc[UR12][R18.64] ;  /* 0x0000000c12139981 */ /* 0x000ea2000c1e1900 */
[----:B------:R-:W-:Y:S01]  /*1660*/  @!P1 IMAD.WIDE R4, R23, 0x4, R12 ;  /* 0x0000000417049825 */ /* 0x000fe200078e020c */
[----:B------:R-:W-:-:S03]  /*1670*/  IADD3 R3, PT, PT, R3, 0x2, RZ ;  /* 0x0000000203037810 */ /* 0x000fc60007ffe0ff */
[----:B--2---:R-:W-:-:S05]  /*1680*/  @!P1 IMAD.IADD R7, R16, 0x1, R19 ;  /* 0x0000000110079824 */ /* 0x004fca00078e0213 */
[----:B------:R1:W-:Y:S02]  /*1690*/  @!P1 STG.E desc[UR12][R4.64], R7 ;  /* 0x0000000704009986 */ /* 0x0003e4000c10190c */
.L_x_36:
[----:B------:R-:W-:Y:S05]  /*16a0*/  @P2 EXIT ;  /* 0x000000000000294d */ /* 0x000fea0003800000 */
[----:B0-----:R-:W-:-:S05]  /*16b0*/  IMAD R3, R3, 0x80, R2 ;  /* 0x0000008003037824 */ /* 0x001fca00078e0202 */
[----:B------:R-:W-:-:S13]  /*16c0*/  ISETP.GE.AND P0, PT, R3, R0, PT ;  /* 0x000000000300720c */ /* 0x000fda0003f06270 */
[----:B------:R-:W-:Y:S05]  /*16d0*/  @P0 EXIT ;  /* 0x000000000000094d */ /* 0x000fea0003800000 */
[----:B------:R-:W-:-:S04]  /*16e0*/  IMAD.WIDE R8, R3, 0x4, R8 ;  /* 0x0000000403087825 */ /* 0x000fc800078e0208 */
[C---:B------:R-:W-:Y:S02]  /*16f0*/  IMAD.WIDE R10, R3.reuse, 0x4, R10 ;  /* 0x00000004030a7825 */ /* 0x040fe400078e020a */
[----:B------:R-:W3:Y:S04]  /*1700*/  LDG.E R8, desc[UR12][R8.64] ;  /* 0x0000000c08087981 */ /* 0x000ee8000c1e1900 */
[----:B------:R-:W3:Y:S01]  /*1710*/  LDG.E R11, desc[UR12][R10.64] ;  /* 0x0000000c0a0b7981 */ /* 0x000ee2000c1e1900 */
[----:B------:R-:W-:Y:S01]  /*1720*/  IMAD.WIDE R12, R3, 0x4, R12 ;  /* 0x00000004030c7825 */ /* 0x000fe200078e020c */
[----:B---3--:R-:W-:-:S05]  /*1730*/  IADD3 R3, PT, PT, R8, R11, RZ ;  /* 0x0000000b08037210 */ /* 0x008fca0007ffe0ff */
[----:B------:R-:W-:Y:S01]  /*1740*/  STG.E desc[UR12][R12.64], R3 ;  /* 0x000000030c007986 */ /* 0x000fe2000c10190c */
[----:B------:R-:W-:Y:S05]  /*1750*/  EXIT ;  /* 0x000000000000794d */ /* 0x000fea0003800000 */
.L_x_37:
        /* <DEDUP_REMOVED lines=10> */
.L_x_42:


//--------------------- .text._ZN3cub18CUB_300001_SM_10006detail8for_each13static_kernelINS2_12policy_hub_t12policy_500_tEmN6thrust24THRUST_300001_SM_1000_NS8cuda_cub20__uninitialized_fill7functorINS7_10device_ptrIiEEiEEEEvT0_T1_ --------------------------
	.section	.text._ZN3cub18CUB_300001_SM_10006detail8for_each13static_kernelINS2_12policy_hub_t12policy_500_tEmN6thrust24THRUST_300001_SM_1000_NS8cuda_cub20__uninitialized_fill7functorINS7_10device_ptrIiEEiEEEEvT0_T1_,"ax",@progbits
	.align	128
        .global         _ZN3cub18CUB_300001_SM_10006detail8for_each13static_kernelINS2_12policy_hub_t12policy_500_tEmN6thrust24THRUST_300001_SM_1000_NS8cuda_cub20__uninitialized_fill7functorINS7_10device_ptrIiEEiEEEEvT0_T1_
        .type           _ZN3cub18CUB_300001_SM_10006detail8for_each13static_kernelINS2_12policy_hub_t12policy_500_tEmN6thrust24THRUST_300001_SM_1000_NS8cuda_cub20__uninitialized_fill7functorINS7_10device_ptrIiEEiEEEEvT0_T1_,@function
        .size           _ZN3cub18CUB_300001_SM_10006detail8for_each13static_kernelINS2_12policy_hub_t12policy_500_tEmN6thrust24THRUST_300001_SM_1000_NS8cuda_cub20__uninitialized_fill7functorINS7_10device_ptrIiEEiEEEEvT0_T1_,(.L_x_43 - _ZN3cub18CUB_300001_SM_10006detail8for_each13static_kernelINS2_12policy_hub_t12policy_500_tEmN6thrust24THRUST_300001_SM_1000_NS8cuda_cub20__uninitialized_fill7functorINS7_10device_ptrIiEEiEEEEvT0_T1_)
        .other          _ZN3cub18CUB_300001_SM_10006detail8for_each13static_kernelINS2_12policy_hub_t12policy_500_tEmN6thrust24THRUST_300001_SM_1000_NS8cuda_cub20__uninitialized_fill7functorINS7_10device_ptrIiEEiEEEEvT0_T1_,@"STO_CUDA_ENTRY STV_DEFAULT"
_ZN3cub18CUB_300001_SM_10006detail8for_each13static_kernelINS2_12policy_hub_t12policy_500_tEmN6thrust24THRUST_300001_SM_1000_NS8cuda_cub20__uninitialized_fill7functorINS7_10device_ptrIiEEiEEEEvT0_T1_:
.text._ZN3cub18CUB_300001_SM_10006detail8for_each13static_kernelINS2_12policy_hub_t12policy_500_tEmN6thrust24THRUST_300001_SM_1000_NS8cuda_cub20__uninitialized_fill7functorINS7_10device_ptrIiEEiEEEEvT0_T1_:
[----:B------:R-:W-:Y:S08]  /*0000*/  LDC R1, c[0x0][0x37c] ;  /* 0x0000df00ff017b82 */ /* 0x000ff00000000800 */
[----:B------:R-:W0:Y:S01]  /*0010*/  S2UR UR4, SR_CTAID.X ;  /* 0x00000000000479c3 */ /* 0x000e220000002500 */
[----:B------:R-:W1:Y:S01]  /*0020*/  LDCU.64 UR6, c[0x0][0x380] ;  /* 0x00007000ff0677ac */ /* 0x000e620008000a00 */
[----:B------:R-:W2:Y:S01]  /*0030*/  LDCU.64 UR8, c[0x0][0x358] ;  /* 0x00006b00ff0877ac */ /* 0x000ea20008000a00 */
[----:B0-----:R-:W-:-:S04]  /*0040*/  UIMAD.WIDE.U32 UR4, UR4, 0x200, URZ ;  /* 0x00000200040478a5 */ /* 0x001fc8000f8e00ff */
[----:B-1----:R-:W-:-:S04]  /*0050*/  UIADD3 UR6, UP0, UPT, -UR4, UR6, URZ ;  /* 0x0000000604067290 */ /* 0x002fc8000ff1e1ff */
[----:B------:R-:W-:Y:S02]  /*0060*/  UIADD3.X UR7, UPT, UPT, ~UR5, UR7, URZ, UP0, !UPT ;  /* 0x0000000705077290 */ /* 0x000fe400087fe5ff */
[----:B------:R-:W-:-:S04]  /*0070*/  UISETP.GE.U32.AND UP0, UPT, UR6, 0x200, UPT ;  /* 0x000002000600788c */ /* 0x000fc8000bf06070 */
[----:B------:R-:W-:-:S09]  /*0080*/  UISETP.GE.U32.AND.EX UP0, UPT, UR7, URZ, UPT, UP0 ;  /* 0x000000ff0700728c */ /* 0x000fd2000bf06100 */
[----:B--2---:R-:W-:Y:S05]  /*0090*/  BRA.U !UP0, `(.L_x_38) ;  /* 0x0000000108287547 */ /* 0x004fea000b800000 */
[----:B------:R-:W0:Y:S01]  /*00a0*/  S2R R0, SR_TID.X ;  /* 0x0000000000007919 */ /* 0x000e220000002100 */
[----:B------:R-:W1:Y:S01]  /*00b0*/  LDCU.64 UR6, c[0x0][0x388] ;  /* 0x00007100ff0677ac */ /* 0x000e620008000a00 */
[----:B------:R-:W2:Y:S01]  /*00c0*/  LDC R5, c[0x0][0x390] ;  /* 0x0000e400ff057b82 */ /* 0x000ea20000000800 */
[----:B0-----:R-:W-:-:S05]  /*00d0*/  IADD3 R0, P0, PT, R0, UR4, RZ ;  /* 0x0000000400007c10 */ /* 0x001fca000ff1e0ff */
[----:B------:R-:W-:Y:S01]  /*00e0*/  IMAD.X R3, RZ, RZ, UR5, P0 ;  /* 0x00000005ff037e24 */ /* 0x000fe200080e06ff */
[----:B-1----:R-:W-:-:S04]  /*00f0*/  LEA R2, P0, R0, UR6, 0x2 ;  /* 0x0000000600027c11 */ /* 0x002fc8000f8010ff */
[----:B------:R-:W-:-:S05]  /*0100*/  LEA.HI.X R3, R0, UR7, R3, 0x2, P0 ;  /* 0x0000000700037c11 */ /* 0x000fca00080f1403 */
[----:B--2---:R-:W-:Y:S04]  /*0110*/  STG.E desc[UR8][R2.64], R5 ;  /* 0x0000000502007986 */ /* 0x004fe8000c101908 */
[----:B------:R-:W-:Y:S01]  /*0120*/  STG.E desc[UR8][R2.64+0x400], R5 ;  /* 0x0004000502007986 */ /* 0x000fe2000c101908 */
[----:B------:R-:W-:Y:S05]  /*0130*/  EXIT ;  /* 0x000000000000794d */ /* 0x000fea0003800000 */
.L_x_38:
[----:B------:R-:W0:Y:S01]  /*0140*/  S2R R0, SR_TID.X ;  /* 0x0000000000007919 */ /* 0x000e220000002100 */
[----:B------:R-:W-:Y:S01]  /*0150*/  IMAD.U32 R2, RZ, RZ, UR7 ;  /* 0x00000007ff027e24 */ /* 0x000fe2000f8e00ff */
[----:B------:R-:W1:Y:S01]  /*0160*/  LDCU.64 UR10, c[0x0][0x388] ;  /* 0x00007100ff0a77ac */ /* 0x000e620008000a00 */
[----:B------:R-:W-:Y:S01]  /*0170*/  IMAD.U32 R4, RZ, RZ, UR7 ;  /* 0x00000007ff047e24 */ /* 0x000fe2000f8e00ff */
[----:B0-----:R-:W-:-:S04]  /*0180*/  ISETP.LT.U32.AND P0, PT, R0, UR6, PT ;  /* 0x0000000600007c0c */ /* 0x001fc8000bf01070 */
[----:B------:R-:W-:Y:S01]  /*0190*/  ISETP.GT.U32.AND.EX P0, PT, R2, RZ, PT, P0 ;  /* 0x000000ff0200720c */ /* 0x000fe20003f04100 */
[C---:B------:R-:W-:Y:S01]  /*01a0*/  VIADD R2, R0.reuse, 0x100 ;  /* 0x0000010000027836 */ /* 0x040fe20000000000 */
[----:B------:R-:W-:-:S04]  /*01b0*/  IADD3 R0, P2, PT, R0, UR4, RZ ;  /* 0x0000000400007c10 */ /* 0x000fc8000ff5e0ff */
[----:B------:R-:W-:Y:S01]  /*01c0*/  ISETP.LT.U32.AND P1, PT, R2, UR6, PT ;  /* 0x0000000602007c0c */ /* 0x000fe2000bf21070 */
[----:B------:R-:W-:Y:S01]  /*01d0*/  IMAD.X R3, RZ, RZ, UR5, P2 ;  /* 0x00000005ff037e24 */ /* 0x000fe200090e06ff */
[----:B-1----:R-:W-:Y:S02]  /*01e0*/  LEA R2, P2, R0, UR10, 0x2 ;  /* 0x0000000a00027c11 */ /* 0x002fe4000f8410ff */
[----:B------:R-:W-:Y:S02]  /*01f0*/  ISETP.GT.U32.AND.EX P1, PT, R4, RZ, PT, P1 ;  /* 0x000000ff0400720c */ /* 0x000fe40003f24110 */
[----:B------:R-:W-:Y:S01]  /*0200*/  LEA.HI.X R3, R0, UR11, R3, 0x2, P2 ;  /* 0x0000000b00037c11 */ /* 0x000fe200090f1403 */
[----:B------:R-:W0:Y:S04]  /*0210*/  @P0 LDC R5, c[0x0][0x390] ;  /* 0x0000e400ff050b82 */ /* 0x000e280000000800 */
[----:B0-----:R0:W-:Y:S06]  /*0220*/  @P0 STG.E desc[UR8][R2.64], R5 ;  /* 0x0000000502000986 */ /* 0x0011ec000c101908 */
[----:B------:R-:W-:Y:S05]  /*0230*/  @!P1 EXIT ;  /* 0x000000000000994d */ /* 0x000fea0003800000 */
[----:B0-----:R-:W0:Y:S02]  /*0240*/  LDC R5, c[0x0][0x390] ;  /* 0x0000e400ff057b82 */ /* 0x001e240000000800 */
[----:B0-----:R-:W-:Y:S01]  /*0250*/  STG.E desc[UR8][R2.64+0x400], R5 ;  /* 0x0004000502007986 */ /* 0x001fe2000c101908 */
[----:B------:R-:W-:Y:S05]  /*0260*/  EXIT ;  /* 0x000000000000794d */ /* 0x000fea0003800000 */
.L_x_39:
        /* <DEDUP_REMOVED lines=9> */
.L_x_43:


//--------------------- .text._ZN3cub18CUB_300001_SM_10006detail11EmptyKernelIvEEvv --------------------------
	.section	.text._ZN3cub18CUB_300001_SM_10006detail11EmptyKernelIvEEvv,"ax",@progbits
	.align	128
        .global         _ZN3cub18CUB_300001_SM_10006detail11EmptyKernelIvEEvv
        .type           _ZN3cub18CUB_300001_SM_10006detail11EmptyKernelIvEEvv,@function
        .size           _ZN3cub18CUB_300001_SM_10006detail11EmptyKernelIvEEvv,(.L_x_44 - _ZN3cub18CUB_300001_SM_10006detail11EmptyKernelIvEEvv)
        .other          _ZN3cub18CUB_300001_SM_10006detail11EmptyKernelIvEEvv,@"STO_CUDA_ENTRY STV_DEFAULT"
_ZN3cub18CUB_300001_SM_10006detail11EmptyKernelIvEEvv:
.text._ZN3cub18CUB_300001_SM_10006detail11EmptyKernelIvEEvv:
[----:B------:R-:W-:Y:S01]  /*0000*/  LDC R1, c[0x0][0x37c] ;  /* 0x0000df00ff017b82 */ /* 0x000fe20000000800 */
[----:B------:R-:W-:Y:S05]  /*0010*/  EXIT ;  /* 0x000000000000794d */ /* 0x000fea0003800000 */
.L_x_40:
        /* <DEDUP_REMOVED lines=14> */
.L_x_44:


//--------------------- .nv.shared.reserved.0     --------------------------
	.section	.nv.shared.reserved.0,"aw",@nobits
	.weak		__nv_reservedSMEM_offset_0_alias
	.size		__nv_reservedSMEM_offset_0_alias, 0, 64
	.other		__nv_reservedSMEM_offset_0_alias,@"STO_CUDA_RESERVED_SHARED STV_DEFAULT"
__nv_reservedSMEM_offset_0_alias:
	.zero		0
	.zero		64


//--------------------- .nv.global                --------------------------
	.section	.nv.global,"aw",@nobits
.nv.global:
	.type		_ZN30_INTERNAL_4dff8e8d_4_k_cu_main6thrust24THRUST_300001_SM_1000_NS3seqE,@object
	.size		_ZN30_INTERNAL_4dff8e8d_4_k_cu_main6thrust24THRUST_300001_SM_1000_NS3seqE,(_ZN30_INTERNAL_4dff8e8d_4_k_cu_main4cuda3std3__48in_placeE - _ZN30_INTERNAL_4dff8e8d_4_k_cu_main6thrust24THRUST_300001_SM_1000_NS3seqE)
_ZN30_INTERNAL_4dff8e8d_4_k_cu_main6thrust24THRUST_300001_SM_1000_NS3seqE:
	.zero		1
	.type		_ZN30_INTERNAL_4dff8e8d_4_k_cu_main4cuda3std3__48in_placeE,@object
	.size		_ZN30_INTERNAL_4dff8e8d_4_k_cu_main4cuda3std3__48in_placeE,(_ZN30_INTERNAL_4dff8e8d_4_k_cu_main4cuda3std6ranges3__45__cpo4sizeE - _ZN30_INTERNAL_4dff8e8d_4_k_cu_main4cuda3std3__48in_placeE)
_ZN30_INTERNAL_4dff8e8d_4_k_cu_main4cuda3std3__48in_placeE:
	.zero		1
	.type		_ZN30_INTERNAL_4dff8e8d_4_k_cu_main4cuda3std6ranges3__45__cpo4sizeE,@object
	.size		_ZN30_INTERNAL_4dff8e8d_4_k_cu_main4cuda3std6ranges3__45__cpo4sizeE,(_ZN30_INTERNAL_4dff8e8d_4_k_cu_main6thrust24THRUST_300001_SM_1000_NS12placeholders2_3E - _ZN30_INTERNAL_4dff8e8d_4_k_cu_main4cuda3std6ranges3__45__cpo4sizeE)
_ZN30_INTERNAL_4dff8e8d_4_k_cu_main4cuda3std6ranges3__45__cpo4sizeE:
	.zero		1
	.type		_ZN30_INTERNAL_4dff8e8d_4_k_cu_main6thrust24THRUST_300001_SM_1000_NS12placeholders2_3E,@object
	.size		_ZN30_INTERNAL_4dff8e8d_4_k_cu_main6thrust24THRUST_300001_SM_1000_NS12placeholders2_3E,(_ZN30_INTERNAL_4dff8e8d_4_k_cu_main4cuda3std3__45__cpo6cbeginE - _ZN30_INTERNAL_4dff8e8d_4_k_cu_main6thrust24THRUST_300001_SM_1000_NS12placeholders2_3E)
_ZN30_INTERNAL_4dff8e8d_4_k_cu_main6thrust24THRUST_300001_SM_1000_NS12placeholders2_3E:
	.zero		1
	.type		_ZN30_INTERNAL_4dff8e8d_4_k_cu_main4cuda3std3__45__cpo6cbeginE,@object
	.size		_ZN30_INTERNAL_4dff8e8d_4_k_cu_main4cuda3std3__45__cpo6cbeginE,(_ZN30_INTERNAL_4dff8e8d_4_k_cu_main4cuda3std6ranges3__45__cpo6cbeginE - _ZN30_INTERNAL_4dff8e8d_4_k_cu_main4cuda3std3__45__cpo6cbeginE)
_ZN30_INTERNAL_4dff8e8d_4_k_cu_main4cuda3std3__45__cpo6cbeginE:
	.zero		1
	.type		_ZN30_INTERNAL_4dff8e8d_4_k_cu_main4cuda3std6ranges3__45__cpo6cbeginE,@object
	.size		_ZN30_INTERNAL_4dff8e8d_4_k_cu_main4cuda3std6ranges3__45__cpo6cbeginE,(_ZN30_INTERNAL_4dff8e8d_4_k_cu_main6thrust24THRUST_300001_SM_1000_NS12placeholders2_7E - _ZN30_INTERNAL_4dff8e8d_4_k_cu_main4cuda3std6ranges3__45__cpo6cbeginE)
_ZN30_INTERNAL_4dff8e8d_4_k_cu_main4cuda3std6ranges3__45__cpo6cbeginE:
	.zero		1
	.type		_ZN30_INTERNAL_4dff8e8d_4_k_cu_main6thrust24THRUST_300001_SM_1000_NS12placeholders2_7E,@object
	.size		_ZN30_INTERNAL_4dff8e8d_4_k_cu_main6thrust24THRUST_300001_SM_1000_NS12placeholders2_7E,(_ZN30_INTERNAL_4dff8e8d_4_k_cu_main4cuda3std3__45__cpo7crbeginE - _ZN30_INTERNAL_4dff8e8d_4_k_cu_main6thrust24THRUST_300001_SM_1000_NS12placeholders2_7E)
_ZN30_INTERNAL_4dff8e8d_4_k_cu_main6thrust24THRUST_300001_SM_1000_NS12placeholders2_7E:
	.zero		1
	.type		_ZN30_INTERNAL_4dff8e8d_4_k_cu_main4cuda3std3__45__cpo7crbeginE,@object
	.size		_ZN30_INTERNAL_4dff8e8d_4_k_cu_main4cuda3std3__45__cpo7crbeginE,(_ZN30_INTERNAL_4dff8e8d_4_k_cu_main4cuda3std6ranges3__45__cpo4nextE - _ZN30_INTERNAL_4dff8e8d_4_k_cu_main4cuda3std3__45__cpo7crbeginE)
_ZN30_INTERNAL_4dff8e8d_4_k_cu_main4cuda3std3__45__cpo7crbeginE:
	.zero		1
	.type		_ZN30_INTERNAL_4dff8e8d_4_k_cu_main4cuda3std6ranges3__45__cpo4nextE,@object
	.size		_ZN30_INTERNAL_4dff8e8d_4_k_cu_main4cuda3std6ranges3__45__cpo4nextE,(_ZN30_INTERNAL_4dff8e8d_4_k_cu_main4cuda3std6ranges3__45__cpo4swapE - _ZN30_INTERNAL_4dff8e8d_4_k_cu_main4cuda3std6ranges3__45__cpo4nextE)
_ZN30_INTERNAL_4dff8e8d_4_k_cu_main4cuda3std6ranges3__45__cpo4nextE:
	.zero		1
	.type		_ZN30_INTERNAL_4dff8e8d_4_k_cu_main4cuda3std6ranges3__45__cpo4swapE,@object
	.size		_ZN30_INTERNAL_4dff8e8d_4_k_cu_main4cuda3std6ranges3__45__cpo4swapE,(_ZN30_INTERNAL_4dff8e8d_4_k_cu_main6thrust24THRUST_300001_SM_1000_NS8cuda_cub10par_nosyncE - _ZN30_INTERNAL_4dff8e8d_4_k_cu_main4cuda3std6ranges3__45__cpo4swapE)
_ZN30_INTERNAL_4dff8e8d_4_k_cu_main4cuda3std6ranges3__45__cpo4swapE:
	.zero		1
	.type		_ZN30_INTERNAL_4dff8e8d_4_k_cu_main6thrust24THRUST_300001_SM_1000_NS8cuda_cub10par_nosyncE,@object
	.size		_ZN30_INTERNAL_4dff8e8d_4_k_cu_main6thrust24THRUST_300001_SM_1000_NS8cuda_cub10par_nosyncE,(_ZN30_INTERNAL_4dff8e8d_4_k_cu_main6thrust24THRUST_300001_SM_1000_NS12placeholders2_9E - _ZN30_INTERNAL_4dff8e8d_4_k_cu_main6thrust24THRUST_300001_SM_1000_NS8cuda_cub10par_nosyncE)
_ZN30_INTERNAL_4dff8e8d_4_k_cu_main6thrust24THRUST_300001_SM_1000_NS8cuda_cub10par_nosyncE:
	.zero		1
	.type		_ZN30_INTERNAL_4dff8e8d_4_k_cu_main6thrust24THRUST_300001_SM_1000_NS12placeholders2_9E,@object
	.size		_ZN30_INTERNAL_4dff8e8d_4_k_cu_main6thrust24THRUST_300001_SM_1000_NS12placeholders2_9E,(_ZN30_INTERNAL_4dff8e8d_4_k_cu_main4cuda3std3__432_GLOBAL__N__4dff8e8d_4_k_cu_main6ignoreE - _ZN30_INTERNAL_4dff8e8d_4_k_cu_main6thrust24THRUST_300001_SM_1000_NS12placeholders2_9E)
_ZN30_INTERNAL_4dff8e8d_4_k_cu_main6thrust24THRUST_300001_SM_1000_NS12placeholders2_9E:
	.zero		1
	.type		_ZN30_INTERNAL_4dff8e8d_4_k_cu_main4cuda3std3__432_GLOBAL__N__4dff8e8d_4_k_cu_main6ignoreE,@object
	.size		_ZN30_INTERNAL_4dff8e8d_4_k_cu_main4cuda3std3__432_GLOBAL__N__4dff8e8d_4_k_cu_main6ignoreE,(_ZN30_INTERNAL_4dff8e8d_4_k_cu_main4cuda3std6ranges3__45__cpo4dataE - _ZN30_INTERNAL_4dff8e8d_4_k_cu_main4cuda3std3__432_GLOBAL__N__4dff8e8d_4_k_cu_main6ignoreE)
_ZN30_INTERNAL_4dff8e8d_4_k_cu_main4cuda3std3__432_GLOBAL__N__4dff8e8d_4_k_cu_main6ignoreE:
	.zero		1
	.type		_ZN30_INTERNAL_4dff8e8d_4_k_cu_main4cuda3std6ranges3__45__cpo4dataE,@object
	.size		_ZN30_INTERNAL_4dff8e8d_4_k_cu_main4cuda3std6ranges3__45__cpo4dataE,(_ZN30_INTERNAL_4dff8e8d_4_k_cu_main6thrust24THRUST_300001_SM_1000_NS12placeholders2_1E - _ZN30_INTERNAL_4dff8e8d_4_k_cu_main4cuda3std6ranges3__45__cpo4dataE)
_ZN30_INTERNAL_4dff8e8d_4_k_cu_main4cuda3std6ranges3__45__cpo4dataE:
	.zero		1
	.type		_ZN30_INTERNAL_4dff8e8d_4_k_cu_main6thrust24THRUST_300001_SM_1000_NS12placeholders2_1E,@object
	.size		_ZN30_INTERNAL_4dff8e8d_4_k_cu_main6thrust24THRUST_300001_SM_1000_NS12placeholders2_1E,(_ZN30_INTERNAL_4dff8e8d_4_k_cu_main4cuda3std3__45__cpo5beginE - _ZN30_INTERNAL_4dff8e8d_4_k_cu_main6thrust24THRUST_300001_SM_1000_NS12placeholders2_1E)
_ZN30_INTERNAL_4dff8e8d_4_k_cu_main6thrust24THRUST_300001_SM_1000_NS12placeholders2_1E:
	.zero		1
	.type		_ZN30_INTERNAL_4dff8e8d_4_k_cu_main4cuda3std3__45__cpo5beginE,@object
	.size		_ZN30_INTERNAL_4dff8e8d_4_k_cu_main4cuda3std3__45__cpo5beginE,(_ZN30_INTERNAL_4dff8e8d_4_k_cu_main4cuda3std6ranges3__45__cpo5beginE - _ZN30_INTERNAL_4dff8e8d_4_k_cu_main4cuda3std3__45__cpo5beginE)
_ZN30_INTERNAL_4dff8e8d_4_k_cu_main4cuda3std3__45__cpo5beginE:
	.zero		1
	.type		_ZN30_INTERNAL_4dff8e8d_4_k_cu_main4cuda3std6ranges3__45__cpo5beginE,@object
	.size		_ZN30_INTERNAL_4dff8e8d_4_k_cu_main4cuda3std6ranges3__45__cpo5beginE,(_ZN30_INTERNAL_4dff8e8d_4_k_cu_main6thrust24THRUST_300001_SM_1000_NS12placeholders2_5E - _ZN30_INTERNAL_4dff8e8d_4_k_cu_main4cuda3std6ranges3__45__cpo5beginE)
_ZN30_INTERNAL_4dff8e8d_4_k_cu_main4cuda3std6ranges3__45__cpo5beginE:
	.zero		1
	.type		_ZN30_INTERNAL_4dff8e8d_4_k_cu_main6thrust24THRUST_300001_SM_1000_NS12placeholders2_5E,@object
	.size		_ZN30_INTERNAL_4dff8e8d_4_k_cu_main6thrust24THRUST_300001_SM_1000_NS12placeholders2_5E,(_ZN30_INTERNAL_4dff8e8d_4_k_cu_main4cuda3std3__45__cpo6rbeginE - _ZN30_INTERNAL_4dff8e8d_4_k_cu_main6thrust24THRUST_300001_SM_1000_NS12placeholders2_5E)
_ZN30_INTERNAL_4dff8e8d_4_k_cu_main6thrust24THRUST_300001_SM_1000_NS12placeholders2_5E:
	.zero		1
	.type		_ZN30_INTERNAL_4dff8e8d_4_k_cu_main4cuda3std3__45__cpo6rbeginE,@object
	.size		_ZN30_INTERNAL_4dff8e8d_4_k_cu_main4cuda3std3__45__cpo6rbeginE,(_ZN30_INTERNAL_4dff8e8d_4_k_cu_main4cuda3std6ranges3__45__cpo7advanceE - _ZN30_INTERNAL_4dff8e8d_4_k_cu_main4cuda3std3__45__cpo6rbeginE)
_ZN30_INTERNAL_4dff8e8d_4_k_cu_main4cuda3std3__45__cpo6rbeginE:
	.zero		1
	.type		_ZN30_INTERNAL_4dff8e8d_4_k_cu_main4cuda3std6ranges3__45__cpo7advanceE,@object
	.size		_ZN30_INTERNAL_4dff8e8d_4_k_cu_main4cuda3std6ranges3__45__cpo7advanceE,(_ZN30_INTERNAL_4dff8e8d_4_k_cu_main4cuda3std3__47nulloptE - _ZN30_INTERNAL_4dff8e8d_4_k_cu_main4cuda3std6ranges3__45__cpo7advanceE)
_ZN30_INTERNAL_4dff8e8d_4_k_cu_main4cuda3std6ranges3__45__cpo7advanceE:
	.zero		1
	.type		_ZN30_INTERNAL_4dff8e8d_4_k_cu_main4cuda3std3__47nulloptE,@object
	.size		_ZN30_INTERNAL_4dff8e8d_4_k_cu_main4cuda3std3__47nulloptE,(_ZN30_INTERNAL_4dff8e8d_4_k_cu_main4cuda3std6ranges3__45__cpo8distanceE - _ZN30_INTERNAL_4dff8e8d_4_k_cu_main4cuda3std3__47nulloptE)
_ZN30_INTERNAL_4dff8e8d_4_k_cu_main4cuda3std3__47nulloptE:
	.zero		1
	.type		_ZN30_INTERNAL_4dff8e8d_4_k_cu_main4cuda3std6ranges3__45__cpo8distanceE,@object
	.size		_ZN30_INTERNAL_4dff8e8d_4_k_cu_main4cuda3std6ranges3__45__cpo8distanceE,(_ZN30_INTERNAL_4dff8e8d_4_k_cu_main6thrust24THRUST_300001_SM_1000_NS12placeholders3_10E - _ZN30_INTERNAL_4dff8e8d_4_k_cu_main4cuda3std6ranges3__45__cpo8distanceE)
_ZN30_INTERNAL_4dff8e8d_4_k_cu_main4cuda3std6ranges3__45__cpo8distanceE:
	.zero		1
	.type		_ZN30_INTERNAL_4dff8e8d_4_k_cu_main6thrust24THRUST_300001_SM_1000_NS12placeholders3_10E,@object
	.size		_ZN30_INTERNAL_4dff8e8d_4_k_cu_main6thrust24THRUST_300001_SM_1000_NS12placeholders3_10E,(_ZN30_INTERNAL_4dff8e8d_4_k_cu_main4cuda3std3__419piecewise_constructE - _ZN30_INTERNAL_4dff8e8d_4_k_cu_main6thrust24THRUST_300001_SM_1000_NS12placeholders3_10E)
_ZN30_INTERNAL_4dff8e8d_4_k_cu_main6thrust24THRUST_300001_SM_1000_NS12placeholders3_10E:
	.zero		1
	.type		_ZN30_INTERNAL_4dff8e8d_4_k_cu_main4cuda3std3__419piecewise_constructE,@object
	.size		_ZN30_INTERNAL_4dff8e8d_4_k_cu_main4cuda3std3__419piecewise_constructE,(_ZN30_INTERNAL_4dff8e8d_4_k_cu_main4cuda3std6ranges3__45__cpo5cdataE - _ZN30_INTERNAL_4dff8e8d_4_k_cu_main4cuda3std3__419piecewise_constructE)
_ZN30_INTERNAL_4dff8e8d_4_k_cu_main4cuda3std3__419piecewise_constructE:
	.zero		1
	.type		_ZN30_INTERNAL_4dff8e8d_4_k_cu_main4cuda3std6ranges3__45__cpo5cdataE,@object
	.size		_ZN30_INTERNAL_4dff8e8d_4_k_cu_main4cuda3std6ranges3__45__cpo5cdataE,(_ZN30_INTERNAL_4dff8e8d_4_k_cu_main6thrust24THRUST_300001_SM_1000_NS12placeholders2_2E - _ZN30_INTERNAL_4dff8e8d_4_k_cu_main4cuda3std6ranges3__45__cpo5cdataE)
_ZN30_INTERNAL_4dff8e8d_4_k_cu_main4cuda3std6ranges3__45__cpo5cdataE:
	.zero		1
	.type		_ZN30_INTERNAL_4dff8e8d_4_k_cu_main6thrust24THRUST_300001_SM_1000_NS12placeholders2_2E,@object
	.size		_ZN30_INTERNAL_4dff8e8d_4_k_cu_main6thrust24THRUST_300001_SM_1000_NS12placeholders2_2E,(_ZN30_INTERNAL_4dff8e8d_4_k_cu_main4cuda3std3__45__cpo3endE - _ZN30_INTERNAL_4dff8e8d_4_k_cu_main6thrust24THRUST_300001_SM_1000_NS12placeholders2_2E)
_ZN30_INTERNAL_4dff8e8d_4_k_cu_main6thrust24THRUST_300001_SM_1000_NS12placeholders2_2E:
	.zero		1
	.type		_ZN30_INTERNAL_4dff8e8d_4_k_cu_main4cuda3std3__45__cpo3endE,@object
	.size		_ZN30_INTERNAL_4dff8e8d_4_k_cu_main4cuda3std3__45__cpo3endE,(_ZN30_INTERNAL_4dff8e8d_4_k_cu_main4cuda3std6ranges3__45__cpo3endE - _ZN30_INTERNAL_4dff8e8d_4_k_cu_main4cuda3std3__45__cpo3endE)
_ZN30_INTERNAL_4dff8e8d_4_k_cu_main4cuda3std3__45__cpo3endE:
	.zero		1
	.type		_ZN30_INTERNAL_4dff8e8d_4_k_cu_main4cuda3std6ranges3__45__cpo3endE,@object
	.size		_ZN30_INTERNAL_4dff8e8d_4_k_cu_main4cuda3std6ranges3__45__cpo3endE,(_ZN30_INTERNAL_4dff8e8d_4_k_cu_main6thrust24THRUST_300001_SM_1000_NS12placeholders2_6E - _ZN30_INTERNAL_4dff8e8d_4_k_cu_main4cuda3std6ranges3__45__cpo3endE)
_ZN30_INTERNAL_4dff8e8d_4_k_cu_main4cuda3std6ranges3__45__cpo3endE:
	.zero		1
	.type		_ZN30_INTERNAL_4dff8e8d_4_k_cu_main6thrust24THRUST_300001_SM_1000_NS12placeholders2_6E,@object
	.size		_ZN30_INTERNAL_4dff8e8d_4_k_cu_main6thrust24THRUST_300001_SM_1000_NS12placeholders2_6E,(_ZN30_INTERNAL_4dff8e8d_4_k_cu_main4cuda3std3__45__cpo4rendE - _ZN30_INTERNAL_4dff8e8d_4_k_cu_main6thrust24THRUST_300001_SM_1000_NS12placeholders2_6E)
_ZN30_INTERNAL_4dff8e8d_4_k_cu_main6thrust24THRUST_300001_SM_1000_NS12placeholders2_6E:
	.zero		1
	.type		_ZN30_INTERNAL_4dff8e8d_4_k_cu_main4cuda3std3__45__cpo4rendE,@object
	.size		_ZN30_INTERNAL_4dff8e8d_4_k_cu_main4cuda3std3__45__cpo4rendE,(_ZN30_INTERNAL_4dff8e8d_4_k_cu_main4cuda3std6ranges3__45__cpo9iter_swapE - _ZN30_INTERNAL_4dff8e8d_4_k_cu_main4cuda3std3__45__cpo4rendE)
_ZN30_INTERNAL_4dff8e8d_4_k_cu_main4cuda3std3__45__cpo4rendE:
	.zero		1
	.type		_ZN30_INTERNAL_4dff8e8d_4_k_cu_main4cuda3std6ranges3__45__cpo9iter_swapE,@object
	.size		_ZN30_INTERNAL_4dff8e8d_4_k_cu_main4cuda3std6ranges3__45__cpo9iter_swapE,(_ZN30_INTERNAL_4dff8e8d_4_k_cu_main4cuda3std3__48unexpectE - _ZN30_INTERNAL_4dff8e8d_4_k_cu_main4cuda3std6ranges3__45__cpo9iter_swapE)
_ZN30_INTERNAL_4dff8e8d_4_k_cu_main4cuda3std6ranges3__45__cpo9iter_swapE:
	.zero		1
	.type		_ZN30_INTERNAL_4dff8e8d_4_k_cu_main4cuda3std3__48unexpectE,@object
	.size		_ZN30_INTERNAL_4dff8e8d_4_k_cu_main4cuda3std3__48unexpectE,(_ZN30_INTERNAL_4dff8e8d_4_k_cu_main6thrust24THRUST_300001_SM_1000_NS8cuda_cub3parE - _ZN30_INTERNAL_4dff8e8d_4_k_cu_main4cuda3std3__48unexpectE)
_ZN30_INTERNAL_4dff8e8d_4_k_cu_main4cuda3std3__48unexpectE:
	.zero		1
	.type		_ZN30_INTERNAL_4dff8e8d_4_k_cu_main6thrust24THRUST_300001_SM_1000_NS8cuda_cub3parE,@object
	.size		_ZN30_INTERNAL_4dff8e8d_4_k_cu_main6thrust24THRUST_300001_SM_1000_NS8cuda_cub3parE,(_ZN30_INTERNAL_4dff8e8d_4_k_cu_main6thrust24THRUST_300001_SM_1000_NS12placeholders2_4E - _ZN30_INTERNAL_4dff8e8d_4_k_cu_main6thrust24THRUST_300001_SM_1000_NS8cuda_cub3parE)
_ZN30_INTERNAL_4dff8e8d_4_k_cu_main6thrust24THRUST_300001_SM_1000_NS8cuda_cub3parE:
	.zero		1
	.type		_ZN30_INTERNAL_4dff8e8d_4_k_cu_main6thrust24THRUST_300001_SM_1000_NS12placeholders2_4E,@object
	.size		_ZN30_INTERNAL_4dff8e8d_4_k_cu_main6thrust24THRUST_300001_SM_1000_NS12placeholders2_4E,(_ZN30_INTERNAL_4dff8e8d_4_k_cu_main4cuda3std3__45__cpo4cendE - _ZN30_INTERNAL_4dff8e8d_4_k_cu_main6thrust24THRUST_300001_SM_1000_NS12placeholders2_4E)
_ZN30_INTERNAL_4dff8e8d_4_k_cu_main6thrust24THRUST_300001_SM_1000_NS12placeholders2_4E:
	.zero		1
	.type		_ZN30_INTERNAL_4dff8e8d_4_k_cu_main4cuda3std3__45__cpo4cendE,@object
	.size		_ZN30_INTERNAL_4dff8e8d_4_k_cu_main4cuda3std3__45__cpo4cendE,(_ZN30_INTERNAL_4dff8e8d_4_k_cu_main4cuda3std6ranges3__45__cpo4cendE - _ZN30_INTERNAL_4dff8e8d_4_k_cu_main4cuda3std3__45__cpo4cendE)
_ZN30_INTERNAL_4dff8e8d_4_k_cu_main4cuda3std3__45__cpo4cendE:
	.zero		1
	.type		_ZN30_INTERNAL_4dff8e8d_4_k_cu_main4cuda3std6ranges3__45__cpo4cendE,@object
	.size		_ZN30_INTERNAL_4dff8e8d_4_k_cu_main4cuda3std6ranges3__45__cpo4cendE,(_ZN30_INTERNAL_4dff8e8d_4_k_cu_main4cuda3std3__420unreachable_sentinelE - _ZN30_INTERNAL_4dff8e8d_4_k_cu_main4cuda3std6ranges3__45__cpo4cendE)
_ZN30_INTERNAL_4dff8e8d_4_k_cu_main4cuda3std6ranges3__45__cpo4cendE:
	.zero		1
	.type		_ZN30_INTERNAL_4dff8e8d_4_k_cu_main4cuda3std3__420unreachable_sentinelE,@object
	.size		_ZN30_INTERNAL_4dff8e8d_4_k_cu_main4cuda3std3__420unreachable_sentinelE,(_ZN30_INTERNAL_4dff8e8d_4_k_cu_main4cuda3std6ranges3__45__cpo5ssizeE - _ZN30_INTERNAL_4dff8e8d_4_k_cu_main4cuda3std3__420unreachable_sentinelE)
_ZN30_INTERNAL_4dff8e8d_4_k_cu_main4cuda3std3__420unreachable_sentinelE:
	.zero		1
	.type		_ZN30_INTERNAL_4dff8e8d_4_k_cu_main4cuda3std6ranges3__45__cpo5ssizeE,@object
	.size		_ZN30_INTERNAL_4dff8e8d_4_k_cu_main4cuda3std6ranges3__45__cpo5ssizeE,(_ZN30_INTERNAL_4dff8e8d_4_k_cu_main6thrust24THRUST_300001_SM_1000_NS12placeholders2_8E - _ZN30_INTERNAL_4dff8e8d_4_k_cu_main4cuda3std6ranges3__45__cpo5ssizeE)
_ZN30_INTERNAL_4dff8e8d_4_k_cu_main4cuda3std6ranges3__45__cpo5ssizeE:
	.zero		1
	.type		_ZN30_INTERNAL_4dff8e8d_4_k_cu_main6thrust24THRUST_300001_SM_1000_NS12placeholders2_8E,@object
	.size		_ZN30_INTERNAL_4dff8e8d_4_k_cu_main6thrust24THRUST_300001_SM_1000_NS12placeholders2_8E,(_ZN30_INTERNAL_4dff8e8d_4_k_cu_main4cuda3std3__45__cpo5crendE - _ZN30_INTERNAL_4dff8e8d_4_k_cu_main6thrust24THRUST_300001_SM_1000_NS12placeholders2_8E)
_ZN30_INTERNAL_4dff8e8d_4_k_cu_main6thrust24THRUST_300001_SM_1000_NS12placeholders2_8E:
	.zero		1
	.type		_ZN30_INTERNAL_4dff8e8d_4_k_cu_main4cuda3std3__45__cpo5crendE,@object
	.size		_ZN30_INTERNAL_4dff8e8d_4_k_cu_main4cuda3std3__45__cpo5crendE,(_ZN30_INTERNAL_4dff8e8d_4_k_cu_main4cuda3std6ranges3__45__cpo4prevE - _ZN30_INTERNAL_4dff8e8d_4_k_cu_main4cuda3std3__45__cpo5crendE)
_ZN30_INTERNAL_4dff8e8d_4_k_cu_main4cuda3std3__45__cpo5crendE:
	.zero		1
	.type		_ZN30_INTERNAL_4dff8e8d_4_k_cu_main4cuda3std6ranges3__45__cpo4prevE,@object
	.size		_ZN30_INTERNAL_4dff8e8d_4_k_cu_main4cuda3std6ranges3__45__cpo4prevE,(_ZN30_INTERNAL_4dff8e8d_4_k_cu_main4cuda3std6ranges3__45__cpo9iter_moveE - _ZN30_INTERNAL_4dff8e8d_4_k_cu_main4cuda3std6ranges3__45__cpo4prevE)
_ZN30_INTERNAL_4dff8e8d_4_k_cu_main4cuda3std6ranges3__45__cpo4prevE:
	.zero		1
	.type		_ZN30_INTERNAL_4dff8e8d_4_k_cu_main4cuda3std6ranges3__45__cpo9iter_moveE,@object
	.size		_ZN30_INTERNAL_4dff8e8d_4_k_cu_main4cuda3std6ranges3__45__cpo9iter_moveE,(_ZN30_INTERNAL_4dff8e8d_4_k_cu_main6thrust24THRUST_300001_SM_1000_NS6system6detail10sequential3seqE - _ZN30_INTERNAL_4dff8e8d_4_k_cu_main4cuda3std6ranges3__45__cpo9iter_moveE)
_ZN30_INTERNAL_4dff8e8d_4_k_cu_main4cuda3std6ranges3__45__cpo9iter_moveE:
	.zero		1
	.type		_ZN30_INTERNAL_4dff8e8d_4_k_cu_main6thrust24THRUST_300001_SM_1000_NS6system6detail10sequential3seqE,@object
	.size		_ZN30_INTERNAL_4dff8e8d_4_k_cu_main6thrust24THRUST_300001_SM_1000_NS6system6detail10sequential3seqE,(.L_31 - _ZN30_INTERNAL_4dff8e8d_4_k_cu_main6thrust24THRUST_300001_SM_1000_NS6system6detail10sequential3seqE)
_ZN30_INTERNAL_4dff8e8d_4_k_cu_main6thrust24THRUST_300001_SM_1000_NS6system6detail10sequential3seqE:
	.zero		1
.L_31:


//--------------------- .nv.constant0._ZN3cub18CUB_300001_SM_10006detail9transform16transform_kernelINS2_10policy_hubILb1EN4cuda3std3__45tupleIJN6thrust24THRUST_300001_SM_1000_NS12zip_iteratorINS8_IJNSA_6detail15normal_iteratorINSA_10device_ptrIiEEEESG_EEEEEEEEE10policy1000El16add_tuple_valuesSG_JSI_EEEvT0_iT1_T2_DpNS2_10kernel_argIT3_EE --------------------------
	.section	.nv.constant0._ZN3cub18CUB_300001_SM_10006detail9transform16transform_kernelINS2_10policy_hubILb1EN4cuda3std3__45tupleIJN6thrust24THRUST_300001_SM_1000_NS12zip_iteratorINS8_IJNSA_6detail15normal_iteratorINSA_10device_ptrIiEEEESG_EEEEEEEEE10policy1000El16add_tuple_valuesSG_JSI_EEEvT0_iT1_T2_DpNS2_10kernel_argIT3_EE,"a",@progbits
	.sectionflags	@""
	.align	4
.nv.constant0._ZN3cub18CUB_300001_SM_10006detail9transform16transform_kernelINS2_10policy_hubILb1EN4cuda3std3__45tupleIJN6thrust24THRUST_300001_SM_1000_NS12zip_iteratorINS8_IJNSA_6detail15normal_iteratorINSA_10device_ptrIiEEEESG_EEEEEEEEE10policy1000El16add_tuple_valuesSG_JSI_EEEvT0_iT1_T2_DpNS2_10kernel_argIT3_EE:
	.zero		936


//--------------------- .nv.constant0._ZN3cub18CUB_300001_SM_10006detail9transform16transform_kernelINS2_10policy_hubILb1EN4cuda3std3__45tupleIJN6thrust24THRUST_300001_SM_1000_NS12zip_iteratorINS8_IJNSA_6detail15normal_iteratorINSA_10device_ptrIiEEEESG_EEEEEEEEE10policy1000Ei16add_tuple_valuesSG_JSI_EEEvT0_iT1_T2_DpNS2_10kernel_argIT3_EE --------------------------
	.section	.nv.constant0._ZN3cub18CUB_300001_SM_10006detail9transform16transform_kernelINS2_10policy_hubILb1EN4cuda3std3__45tupleIJN6thrust24THRUST_300001_SM_1000_NS12zip_iteratorINS8_IJNSA_6detail15normal_iteratorINSA_10device_ptrIiEEEESG_EEEEEEEEE10policy1000Ei16add_tuple_valuesSG_JSI_EEEvT0_iT1_T2_DpNS2_10kernel_argIT3_EE,"a",@progbits
	.sectionflags	@""
	.align	4
.nv.constant0._ZN3cub18CUB_300001_SM_10006detail9transform16transform_kernelINS2_10policy_hubILb1EN4cuda3std3__45tupleIJN6thrust24THRUST_300001_SM_1000_NS12zip_iteratorINS8_IJNSA_6detail15normal_iteratorINSA_10device_ptrIiEEEESG_EEEEEEEEE10policy1000Ei16add_tuple_valuesSG_JSI_EEEvT0_iT1_T2_DpNS2_10kernel_argIT3_EE:
	.zero		936


//--------------------- .nv.constant0._ZN3cub18CUB_300001_SM_10006detail8for_each13static_kernelINS2_12policy_hub_t12policy_500_tEmN6thrust24THRUST_300001_SM_1000_NS8cuda_cub20__uninitialized_fill7functorINS7_10device_ptrIiEEiEEEEvT0_T1_ --------------------------
	.section	.nv.constant0._ZN3cub18CUB_300001_SM_10006detail8for_each13static_kernelINS2_12policy_hub_t12policy_500_tEmN6thrust24THRUST_300001_SM_1000_NS8cuda_cub20__uninitialized_fill7functorINS7_10device_ptrIiEEiEEEEvT0_T1_,"a",@progbits
	.sectionflags	@""
	.align	4
.nv.constant0._ZN3cub18CUB_300001_SM_10006detail8for_each13static_kernelINS2_12policy_hub_t12policy_500_tEmN6thrust24THRUST_300001_SM_1000_NS8cuda_cub20__uninitialized_fill7functorINS7_10device_ptrIiEEiEEEEvT0_T1_:
	.zero		920


//--------------------- .nv.constant0._ZN3cub18CUB_300001_SM_10006detail11EmptyKernelIvEEvv --------------------------
	.section	.nv.constant0._ZN3cub18CUB_300001_SM_10006detail11EmptyKernelIvEEvv,"a",@progbits
	.sectionflags	@""
	.align	4
.nv.constant0._ZN3cub18CUB_300001_SM_10006detail11EmptyKernelIvEEvv:
	.zero		896


//--------------------- SYMBOLS --------------------------

	.type		.nv.reservedSmem.offset0,@object
	.size		.nv.reservedSmem.offset0,0x4
